	.headerflags	@"EF_CUDA_TEXMODE_UNIFIED EF_CUDA_64BIT_ADDRESS EF_CUDA_SM86 EF_CUDA_VIRTUAL_SM(EF_CUDA_SM86)"
	.elftype	@"ET_EXEC"


//--------------------- .nv.info                  --------------------------
	.section	.nv.info,"",@"SHT_CUDA_INFO"
	.align	4


	//----- nvinfo : EIATTR_REGCOUNT
	.align		4
        /*0000*/ 	.byte	0x04, 0x2f
        /*0002*/ 	.short	(.L_1 - .L_0)
	.align		4
.L_0:
        /*0004*/ 	.word	index@(triton_mm)
        /*0008*/ 	.word	0x00000080


	//----- nvinfo : EIATTR_MAX_STACK_SIZE
	.align		4
.L_1:
        /*000c*/ 	.byte	0x04, 0x23
        /*000e*/ 	.short	(.L_3 - .L_2)
	.align		4
.L_2:
        /*0010*/ 	.word	index@(triton_mm)
        /*0014*/ 	.word	0x00000000


	//----- nvinfo : EIATTR_MIN_STACK_SIZE
	.align		4
.L_3:
        /*0018*/ 	.byte	0x04, 0x12
        /*001a*/ 	.short	(.L_5 - .L_4)
	.align		4
.L_4:
        /*001c*/ 	.word	index@(triton_mm)
        /*0020*/ 	.word	0x00000000


	//----- nvinfo : EIATTR_FRAME_SIZE
	.align		4
.L_5:
        /*0024*/ 	.byte	0x04, 0x11
        /*0026*/ 	.short	(.L_7 - .L_6)
	.align		4
.L_6:
        /*0028*/ 	.word	index@(triton_mm)
        /*002c*/ 	.word	0x00000000
.L_7:


//--------------------- .nv.info.triton_mm        --------------------------
	.section	.nv.info.triton_mm,"",@"SHT_CUDA_INFO"
	.align	4


	//----- nvinfo : EIATTR_CUDA_API_VERSION
	.align		4
        /*0000*/ 	.byte	0x04, 0x37
        /*0002*/ 	.short	(.L_9 - .L_8)
.L_8:
        /*0004*/ 	.word	0x0000007b


	//----- nvinfo : EIATTR_SW2861232_WAR
	.align		4
.L_9:
        /*0008*/ 	.byte	0x01, 0x35
	.zero		2


	//----- nvinfo : EIATTR_PARAM_CBANK
	.align		4
        /*000c*/ 	.byte	0x04, 0x0a
        /*000e*/ 	.short	(.L_11 - .L_10)
	.align		4
.L_10:
        /*0010*/ 	.word	index@(.nv.constant0.triton_mm)
        /*0014*/ 	.short	0x0160
        /*0016*/ 	.short	0x001c


	//----- nvinfo : EIATTR_CBANK_PARAM_SIZE
	.align		4
.L_11:
        /*0018*/ 	.byte	0x03, 0x19
        /*001a*/ 	.short	0x001c


	//----- nvinfo : EIATTR_KPARAM_INFO
	.align		4
        /*001c*/ 	.byte	0x04, 0x17
        /*001e*/ 	.short	(.L_13 - .L_12)
.L_12:
        /*0020*/ 	.word	0x00000000
        /*0024*/ 	.short	0x0003
        /*0026*/ 	.short	0x0018
        /*0028*/ 	.byte	0x00, 0xf0, 0x11, 0x00


	//----- nvinfo : EIATTR_KPARAM_INFO
	.align		4
.L_13:
        /*002c*/ 	.byte	0x04, 0x17
        /*002e*/ 	.short	(.L_15 - .L_14)
.L_14:
        /*0030*/ 	.word	0x00000000
        /*0034*/ 	.short	0x0002
        /*0036*/ 	.short	0x0010
        /*0038*/ 	.byte	0x00, 0xf0, 0x21, 0x00


	//----- nvinfo : EIATTR_KPARAM_INFO
	.align		4
.L_15:
        /*003c*/ 	.byte	0x04, 0x17
        /*003e*/ 	.short	(.L_17 - .L_16)
.L_16:
        /*0040*/ 	.word	0x00000000
        /*0044*/ 	.short	0x0001
        /*0046*/ 	.short	0x0008
        /*0048*/ 	.byte	0x00, 0xf0, 0x21, 0x00


	//----- nvinfo : EIATTR_KPARAM_INFO
	.align		4
.L_17:
        /*004c*/ 	.byte	0x04, 0x17
        /*004e*/ 	.short	(.L_19 - .L_18)
.L_18:
        /*0050*/ 	.word	0x00000000
        /*0054*/ 	.short	0x0000
        /*0056*/ 	.short	0x0000
        /*0058*/ 	.byte	0x00, 0xf0, 0x21, 0x00


	//----- nvinfo : EIATTR_MAXREG_COUNT
	.align		4
.L_19:
        /*005c*/ 	.byte	0x03, 0x1b
        /*005e*/ 	.short	0x00ff


	//----- nvinfo : EIATTR_EXIT_INSTR_OFFSETS
	.align		4
        /*0060*/ 	.byte	0x04, 0x1c
        /*0062*/ 	.short	(.L_21 - .L_20)


	//   ....[0]....
.L_20:
        /*0064*/ 	.word	0x00000030


	//   ....[1]....
        /*0068*/ 	.word	0x00005a20


	//   ....[2]....
        /*006c*/ 	.word	0x00005a70


	//----- nvinfo : EIATTR_MAX_THREADS
	.align		4
.L_21:
        /*0070*/ 	.byte	0x04, 0x05
        /*0072*/ 	.short	(.L_23 - .L_22)
.L_22:
        /*0074*/ 	.word	0x00000080
        /*0078*/ 	.word	0x00000001
        /*007c*/ 	.word	0x00000001
.L_23:


//--------------------- .nv.rel.action            --------------------------
	.section	.nv.rel.action,"",@"SHT_CUDA_RELOCINFO"
	.align	8
	.sectionentsize	8
        /*0000*/ 	.byte	0x73, 0x00, 0x00, 0x00, 0x00, 0x00, 0x00, 0x00, 0x00, 0x00, 0x00, 0x11, 0x25, 0x00, 0x05, 0x36


//--------------------- .nv.constant0.triton_mm   --------------------------
	.section	.nv.constant0.triton_mm,"a",@progbits
	.align	4
.nv.constant0.triton_mm:
	.zero		380


//--------------------- .text.triton_mm           --------------------------
	.section	.text.triton_mm,"ax",@progbits
	.sectionflags	@"SHF_BARRIERS=1"
	.sectioninfo	@"SHI_REGISTERS=128"
	.align	128
        .global         triton_mm
        .type           triton_mm,@function
        .size           triton_mm,(.L_x_3 - triton_mm)
        .other          triton_mm,@"STO_CUDA_ENTRY STV_DEFAULT"
triton_mm:
.text.triton_mm:
[----:B------:R-:W-:-:S02]  /*0000*/  MOV R1, c[0x0][0x28] ;  /* 0x00000a0000017a02 */ /* 0x000fc40000000f00 */
[----:B------:R-:W-:-:S04]  /*0010*/  MOV R0, c[0x0][0x178] ;  /* 0x00005e0000007a02 */ /* 0x000fc80000000f00 */
[----:B------:R-:W-:-:S13]  /*0020*/  LOP3.LUT P0, RZ, R0, 0xffffff, RZ, 0xc0, !PT ;  /* 0x00ffffff00ff7812 */ /* 0x000fda000780c0ff */
[----:B------:R-:W-:Y:S05]  /*0030*/  @!P0 EXIT ;  /* 0x000000000000894d */ /* 0x000fea0003800000 */
[----:B------:R-:W1:Y:S01]  /*0040*/  S2R R9, SR_CTAID.X ;  /* 0x0000000000097919 */ /* 0x000e620000002500 */
[----:B------:R-:W-:Y:S01]  /*0050*/  IADD3 R0, R0, 0x3f, RZ ;  /* 0x0000003f00007810 */ /* 0x000fe20007ffe0ff */
[----:B------:R-:W-:Y:S01]  /*0060*/  ULDC.64 UR6, c[0x0][0x118] ;  /* 0x0000460000067ab9 */ /* 0x000fe20000000a00 */
[----:B------:R-:W-:Y:S01]  /*0070*/  IABS R12, c[0x0][0x178] ;  /* 0x00005e00000c7a13 */ /* 0x000fe20000000000 */
[----:B------:R-:W2:Y:S01]  /*0080*/  S2R R16, SR_TID.X ;  /* 0x0000000000107919 */ /* 0x000ea20000002100 */
[----:B------:R-:W-:Y:S01]  /*0090*/  SHF.R.S32.HI R3, RZ, 0x1f, R0 ;  /* 0x0000001fff037819 */ /* 0x000fe20000011400 */
[----:B------:R-:W-:Y:S01]  /*00a0*/  CS2R R44, SRZ ;  /* 0x00000000002c7805 */ /* 0x000fe2000001ff00 */
[----:B------:R-:W-:Y:S01]  /*00b0*/  MOV R27, 0x4 ;  /* 0x00000004001b7802 */ /* 0x000fe20000000f00 */
[----:B------:R-:W-:Y:S01]  /*00c0*/  CS2R R46, SRZ ;  /* 0x00000000002e7805 */ /* 0x000fe2000001ff00 */
[----:B------:R-:W-:Y:S01]  /*00d0*/  LEA.HI R3, R3, R0, RZ, 0x6 ;  /* 0x0000000003037211 */ /* 0x000fe200078f30ff */
[----:B------:R-:W-:Y:S01]  /*00e0*/  CS2R R60, SRZ ;  /* 0x00000000003c7805 */ /* 0x000fe2000001ff00 */
[----:B------:R-:W-:Y:S01]  /*00f0*/  MOV R79, RZ ;  /* 0x000000ff004f7202 */ /* 0x000fe20000000f00 */
[----:B------:R-:W-:Y:S01]  /*0100*/  CS2R R62, SRZ ;  /* 0x00000000003e7805 */ /* 0x000fe2000001ff00 */
        /* <DEDUP_REMOVED lines=10> */
[----:B------:R-:W-:Y:S01]  /*01b0*/  UMOV UR4, URZ ;  /* 0x0000003f00047c82 */ /* 0x000fe20008000000 */
[----:B-1----:R-:W-:Y:S01]  /*01c0*/  SHF.R.S32.HI R2, RZ, 0x1f, R9 ;  /* 0x0000001fff027819 */ /* 0x002fe20000011409 */
[----:B------:R-:W-:Y:S01]  /*01d0*/  UMOV UR5, URZ ;  /* 0x0000003f00057c82 */ /* 0x000fe20008000000 */
[----:B------:R-:W-:-:S02]  /*01e0*/  ISETP.GE.AND P2, PT, R9, RZ, PT ;  /* 0x000000ff0900720c */ /* 0x000fc40003f46270 */
[-C--:B------:R-:W-:Y:S02]  /*01f0*/  LEA.HI R4, R2, R9.reuse, RZ, 0x5 ;  /* 0x0000000902047211 */ /* 0x080fe400078f28ff */
[----:B--2---:R-:W-:Y:S02]  /*0200*/  SHF.L.U32 R17, R16, 0x2, RZ ;  /* 0x0000000210117819 */ /* 0x004fe400000006ff */
[----:B------:R-:W-:Y:S02]  /*0210*/  SHF.R.S32.HI R2, RZ, 0x5, R4 ;  /* 0x00000005ff027819 */ /* 0x000fe40000011404 */
[----:B------:R-:W-:Y:S02]  /*0220*/  LOP3.LUT R4, R4, 0xffffffe0, RZ, 0xc0, !PT ;  /* 0xffffffe004047812 */ /* 0x000fe400078ec0ff */
[----:B------:R-:W-:Y:S02]  /*0230*/  SHF.L.U32 R0, R2, 0x3, RZ ;  /* 0x0000000302007819 */ /* 0x000fe400000006ff */
[----:B------:R-:W-:-:S02]  /*0240*/  IADD3 R4, -R4, R9, RZ ;  /* 0x0000000904047210 */ /* 0x000fc40007ffe1ff */
[----:B------:R-:W-:Y:S02]  /*0250*/  LEA.HI.SX32 R3, R3, -R0, 0x1a ;  /* 0x8000000003037211 */ /* 0x000fe400078fd2ff */
[----:B------:R-:W-:Y:S02]  /*0260*/  IABS R10, R4 ;  /* 0x00000004000a7213 */ /* 0x000fe40000000000 */
[----:B------:R-:W-:Y:S02]  /*0270*/  IMNMX R5, R3, 0x8, PT ;  /* 0x0000000803057817 */ /* 0x000fe40003800200 */
[----:B------:R-:W-:Y:S02]  /*0280*/  SHF.L.U32 R81, R16, 0x5, RZ ;  /* 0x0000000510517819 */ /* 0x000fe400000006ff */
[-C--:B------:R-:W-:Y:S02]  /*0290*/  IABS R11, R5.reuse ;  /* 0x00000005000b7213 */ /* 0x080fe40000000000 */
[----:B------:R-:W-:-:S02]  /*02a0*/  LOP3.LUT R4, R4, R5, RZ, 0x3c, !PT ;  /* 0x0000000504047212 */ /* 0x000fc400078e3cff */
[----:B------:R-:W1:Y:S01]  /*02b0*/  I2F.RP R6, R11 ;  /* 0x0000000b00067306 */ /* 0x000e620000209400 */
[----:B------:R-:W-:Y:S02]  /*02c0*/  LOP3.LUT R80, R17, 0x3c, RZ, 0xc0, !PT ;  /* 0x0000003c11507812 */ /* 0x000fe400078ec0ff */
[----:B------:R-:W-:Y:S02]  /*02d0*/  LOP3.LUT R81, R81, 0x3e00, RZ, 0xc0, !PT ;  /* 0x00003e0051517812 */ /* 0x000fe400078ec0ff */
[----:B------:R-:W-:-:S03]  /*02e0*/  LEA R80, R80, 0x2000, 0x7 ;  /* 0x0000200050507811 */ /* 0x000fc600078e38ff */
[----:B-1----:R-:W1:Y:S02]  /*02f0*/  MUFU.RCP R6, R6 ;  /* 0x0000000600067308 */ /* 0x002e640000001000 */
[----:B-1----:R-:W-:Y:S02]  /*0300*/  IADD3 R2, R6, 0xffffffe, RZ ;  /* 0x0ffffffe06027810 */ /* 0x002fe40007ffe0ff */
[----:B------:R-:W-:-:S04]  /*0310*/  IABS R6, R9 ;  /* 0x0000000900067213 */ /* 0x000fc80000000000 */
[----:B------:R1:W2:Y:S02]  /*0320*/  F2I.FTZ.U32.TRUNC.NTZ R3, R2 ;  /* 0x0000000200037305 */ /* 0x0002a4000021f000 */
[----:B-1----:R-:W-:Y:S02]  /*0330*/  MOV R2, RZ ;  /* 0x000000ff00027202 */ /* 0x002fe40000000f00 */
[----:B--2---:R-:W-:-:S05]  /*0340*/  IADD3 R8, RZ, -R3, RZ ;  /* 0x80000003ff087210 */ /* 0x004fca0007ffe0ff */
[----:B------:R-:W-:Y:S02]  /*0350*/  IMAD R7, R8, R11, RZ ;  /* 0x0000000b08077224 */ /* 0x000fe400078e02ff */
[----:B------:R-:W1:Y:S02]  /*0360*/  I2F.RP R8, R12 ;  /* 0x0000000c00087306 */ /* 0x000e640000209400 */
[----:B------:R-:W-:Y:S01]  /*0370*/  IMAD.HI.U32 R3, R3, R7, R2 ;  /* 0x0000000703037227 */ /* 0x000fe200078e0002 */
[----:B------:R-:W-:-:S04]  /*0380*/  IABS R7, R5 ;  /* 0x0000000500077213 */ /* 0x000fc80000000000 */
[----:B------:R-:W-:Y:S01]  /*0390*/  IADD3 R7, RZ, -R7, RZ ;  /* 0x80000007ff077210 */ /* 0x000fe20007ffe0ff */
[----:B------:R-:W-:-:S04]  /*03a0*/  IMAD.HI.U32 R2, R3, R6, RZ ;  /* 0x0000000603027227 */ /* 0x000fc800078e00ff */
[-C--:B------:R-:W-:Y:S02]  /*03b0*/  IMAD R2, R2, R7.reuse, R6 ;  /* 0x0000000702027224 */ /* 0x080fe400078e0206 */
[----:B------:R-:W-:Y:S01]  /*03c0*/  IMAD.HI.U32 R6, R3, R10, RZ ;  /* 0x0000000a03067227 */ /* 0x000fe200078e00ff */
[----:B-1----:R-:W1:Y:S02]  /*03d0*/  MUFU.RCP R8, R8 ;  /* 0x0000000800087308 */ /* 0x002e640000001000 */
[----:B------:R-:W-:Y:S01]  /*03e0*/  ISETP.GT.U32.AND P0, PT, R11, R2, PT ;  /* 0x000000020b00720c */ /* 0x000fe20003f04070 */
[----:B------:R-:W-:-:S05]  /*03f0*/  IMAD R7, R6, R7, R10 ;  /* 0x0000000706077224 */ /* 0x000fca00078e020a */
[----:B------:R-:W-:-:S07]  /*0400*/  ISETP.GT.U32.AND P3, PT, R11, R7, PT ;  /* 0x000000070b00720c */ /* 0x000fce0003f64070 */
[-C--:B------:R-:W-:Y:S02]  /*0410*/  @!P0 IADD3 R2, R2, -R11.reuse, RZ ;  /* 0x8000000b02028210 */ /* 0x080fe40007ffe0ff */
[----:B-1----:R-:W-:Y:S02]  /*0420*/  IADD3 R3, R8, 0xffffffe, RZ ;  /* 0x0ffffffe08037810 */ /* 0x002fe40007ffe0ff */
[----:B------:R-:W-:Y:S02]  /*0430*/  ISETP.GT.U32.AND P0, PT, R11, R2, PT ;  /* 0x000000020b00720c */ /* 0x000fe40003f04070 */
[-C--:B------:R-:W-:Y:S02]  /*0440*/  @!P3 IADD3 R7, R7, -R11.reuse, RZ ;  /* 0x8000000b0707b210 */ /* 0x080fe40007ffe0ff */
[----:B------:R-:W1:Y:S01]  /*0450*/  F2I.FTZ.U32.TRUNC.NTZ R3, R3 ;  /* 0x0000000300037305 */ /* 0x000e62000021f000 */
[----:B------:R-:W-:Y:S02]  /*0460*/  @!P3 IADD3 R6, R6, 0x1, RZ ;  /* 0x000000010606b810 */ /* 0x000fe40007ffe0ff */
[----:B------:R-:W-:-:S02]  /*0470*/  ISETP.GE.U32.AND P1, PT, R7, R11, PT ;  /* 0x0000000b0700720c */ /* 0x000fc40003f26070 */
[----:B------:R-:W-:-:S04]  /*0480*/  SHF.R.U32.HI R8, RZ, 0x4, R16 ;  /* 0x00000004ff087819 */ /* 0x000fc80000011610 */
[----:B------:R-:W-:Y:S02]  /*0490*/  @!P0 IADD3 R2, R2, -R11, RZ ;  /* 0x8000000b02028210 */ /* 0x000fe40007ffe0ff */
[----:B------:R-:W-:Y:S02]  /*04a0*/  ISETP.NE.AND P0, PT, R5, RZ, PT ;  /* 0x000000ff0500720c */ /* 0x000fe40003f05270 */
[----:B------:R-:W-:Y:S02]  /*04b0*/  LOP3.LUT R5, RZ, R5, RZ, 0x33, !PT ;  /* 0x00000005ff057212 */ /* 0x000fe400078e33ff */
[----:B------:R-:W-:Y:S02]  /*04c0*/  @!P2 IADD3 R2, -R2, RZ, RZ ;  /* 0x000000ff0202a210 */ /* 0x000fe40007ffe1ff */
[----:B------:R-:W-:Y:S02]  /*04d0*/  ISETP.GE.AND P2, PT, R4, RZ, PT ;  /* 0x000000ff0400720c */ /* 0x000fe40003f46270 */
[----:B------:R-:W-:-:S02]  /*04e0*/  SEL R7, R5, R2, !P0 ;  /* 0x0000000205077207 */ /* 0x000fc40004000000 */
[----:B------:R-:W-:Y:S02]  /*04f0*/  SHF.R.U32.HI R2, RZ, 0x3, R16 ;  /* 0x00000003ff027819 */ /* 0x000fe40000011610 */
[----:B-1----:R-:W-:Y:S02]  /*0500*/  IADD3 R9, RZ, -R3, RZ ;  /* 0x80000003ff097210 */ /* 0x002fe40007ffe0ff */
[----:B------:R-:W-:Y:S02]  /*0510*/  IADD3 R0, R0, R7, RZ ;  /* 0x0000000700007210 */ /* 0x000fe40007ffe0ff */
[----:B------:R-:W-:Y:S01]  /*0520*/  SGXT.U32 R7, R2, 0x4 ;  /* 0x000000040207781a */ /* 0x000fe20000000000 */
[----:B------:R-:W-:Y:S01]  /*0530*/  IMAD R9, R9, R12, RZ ;  /* 0x0000000c09097224 */ /* 0x000fe200078e02ff */
[----:B------:R-:W-:Y:S02]  /*0540*/  MOV R2, RZ ;  /* 0x000000ff00027202 */ /* 0x000fe40000000f00 */
[----:B------:R-:W-:-:S02]  /*0550*/  @P1 IADD3 R6, R6, 0x1, RZ ;  /* 0x0000000106061810 */ /* 0x000fc40007ffe0ff */
[----:B------:R-:W-:Y:S01]  /*0560*/  SHF.L.U32 R0, R0, 0x6, RZ ;  /* 0x0000000600007819 */ /* 0x000fe200000006ff */
[----:B------:R-:W-:Y:S01]  /*0570*/  IMAD.HI.U32 R4, R3, R9, R2 ;  /* 0x0000000903047227 */ /* 0x000fe200078e0002 */
[----:B------:R-:W-:Y:S02]  /*0580*/  @!P2 IADD3 R6, -R6, RZ, RZ ;  /* 0x000000ff0606a210 */ /* 0x000fe40007ffe1ff */
[C---:B------:R-:W-:Y:S02]  /*0590*/  LOP3.LUT R2, R0.reuse, R7, RZ, 0xfc, !PT ;  /* 0x0000000700027212 */ /* 0x040fe400078efcff */
[----:B------:R-:W-:Y:S02]  /*05a0*/  SEL R10, R5, R6, !P0 ;  /* 0x00000006050a7207 */ /* 0x000fe40004000000 */
[----:B------:R-:W-:Y:S02]  /*05b0*/  LOP3.LUT R5, R0, 0x10, R7, 0xfe, !PT ;  /* 0x0000001000057812 */ /* 0x000fe400078efe07 */
[----:B------:R-:W-:-:S02]  /*05c0*/  ISETP.GE.AND P0, PT, R2, RZ, PT ;  /* 0x000000ff0200720c */ /* 0x000fc40003f06270 */
[----:B------:R-:W-:Y:S02]  /*05d0*/  IABS R2, R2 ;  /* 0x0000000200027213 */ /* 0x000fe40000000000 */
[----:B------:R-:W-:Y:S02]  /*05e0*/  ISETP.GE.AND P3, PT, R5, RZ, PT ;  /* 0x000000ff0500720c */ /* 0x000fe40003f66270 */
[----:B------:R-:W-:Y:S02]  /*05f0*/  IABS R9, R5 ;  /* 0x0000000500097213 */ /* 0x000fe40000000000 */
[----:B------:R-:W-:Y:S02]  /*0600*/  SGXT.U32 R3, R8, 0x3 ;  /* 0x000000030803781a */ /* 0x000fe40000000000 */
[----:B------:R-:W-:Y:S01]  /*0610*/  MOV R5, R2 ;  /* 0x0000000200057202 */ /* 0x000fe20000000f00 */
[----:B------:R-:W-:Y:S01]  /*0620*/  IMAD.HI.U32 R2, R4, R9, RZ ;  /* 0x0000000904027227 */ /* 0x000fe200078e00ff */
[----:B------:R-:W-:-:S02]  /*0630*/  LOP3.LUT R8, R0, 0x20, R7, 0xfe, !PT ;  /* 0x0000002000087812 */ /* 0x000fc400078efe07 */
[C---:B------:R-:W-:Y:S02]  /*0640*/  LOP3.LUT R78, R0.reuse, R3, RZ, 0xfc, !PT ;  /* 0x00000003004e7212 */ /* 0x040fe400078efcff */
[----:B------:R-:W-:Y:S01]  /*0650*/  LOP3.LUT R6, R0, 0x30, R7, 0xfe, !PT ;  /* 0x0000003000067812 */ /* 0x000fe200078efe07 */
[----:B------:R-:W-:Y:S01]  /*0660*/  IMAD.HI.U32 R0, R4, R5, RZ ;  /* 0x0000000504007227 */ /* 0x000fe200078e00ff */
[----:B------:R-:W-:Y:S02]  /*0670*/  IABS R11, R8 ;  /* 0x00000008000b7213 */ /* 0x000fe40000000000 */
[----:B------:R-:W-:Y:S02]  /*0680*/  IADD3 R2, -R2, RZ, RZ ;  /* 0x000000ff02027210 */ /* 0x000fe40007ffe1ff */
[----:B------:R-:W-:Y:S01]  /*0690*/  IADD3 R3, -R0, RZ, RZ ;  /* 0x000000ff00037210 */ /* 0x000fe20007ffe1ff */
[----:B------:R-:W-:Y:S01]  /*06a0*/  IMAD.HI.U32 R0, R4, R11, RZ ;  /* 0x0000000b04007227 */ /* 0x000fe200078e00ff */
[----:B------:R-:W-:-:S02]  /*06b0*/  IABS R13, R6 ;  /* 0x00000006000d7213 */ /* 0x000fc40000000000 */
[----:B------:R-:W-:Y:S01]  /*06c0*/  ISETP.GE.AND P1, PT, R6, RZ, PT ;  /* 0x000000ff0600720c */ /* 0x000fe20003f26270 */
[----:B------:R-:W-:Y:S01]  /*06d0*/  IMAD R3, R12, R3, R5 ;  /* 0x000000030c037224 */ /* 0x000fe200078e0205 */
[----:B------:R-:W-:Y:S01]  /*06e0*/  IADD3 R0, -R0, RZ, RZ ;  /* 0x000000ff00007210 */ /* 0x000fe20007ffe1ff */
[----:B------:R-:W-:Y:S01]  /*06f0*/  IMAD R5, R12, R2, R9 ;  /* 0x000000020c057224 */ /* 0x000fe200078e0209 */
[----:B------:R-:W-:Y:S01]  /*0700*/  ISETP.GE.AND P2, PT, R8, RZ, PT ;  /* 0x000000ff0800720c */ /* 0x000fe20003f46270 */
[----:B------:R-:W-:Y:S01]  /*0710*/  IMAD.HI.U32 R4, R4, R13, RZ ;  /* 0x0000000d04047227 */ /* 0x000fe200078e00ff */
[C---:B------:R-:W-:Y:S02]  /*0720*/  ISETP.GT.U32.AND P4, PT, R12.reuse, R3, PT ;  /* 0x000000030c00720c */ /* 0x040fe40003f84070 */
[C---:B------:R-:W-:Y:S01]  /*0730*/  ISETP.GT.U32.AND P6, PT, R12.reuse, R5, PT ;  /* 0x000000050c00720c */ /* 0x040fe20003fc4070 */
[----:B------:R-:W-:Y:S01]  /*0740*/  IMAD R6, R12, R0, R11 ;  /* 0x000000000c067224 */ /* 0x000fe200078e020b */
[----:B------:R-:W-:-:S02]  /*0750*/  IADD3 R4, -R4, RZ, RZ ;  /* 0x000000ff04047210 */ /* 0x000fc40007ffe1ff */
[----:B------:R-:W-:Y:S02]  /*0760*/  LOP3.LUT R2, R17, 0x1c, RZ, 0xc0, !PT ;  /* 0x0000001c11027812 */ /* 0x000fe400078ec0ff */
[----:B------:R-:W-:Y:S01]  /*0770*/  SHF.L.U32 R0, R10, 0x6, RZ ;  /* 0x000000060a007819 */ /* 0x000fe200000006ff */
[----:B------:R-:W-:Y:S01]  /*0780*/  IMAD R8, R12, R4, R13 ;  /* 0x000000040c087224 */ /* 0x000fe200078e020d */
[----:B------:R-:W-:Y:S02]  /*0790*/  SHF.R.S32.HI R4, RZ, 0x19, R10 ;  /* 0x00000019ff047819 */ /* 0x000fe4000001140a */
[----:B------:R-:W-:Y:S02]  /*07a0*/  SHF.L.U32 R85, R2, 0x2, RZ ;  /* 0x0000000202557819 */ /* 0x000fe400000006ff */
[----:B------:R-:W-:Y:S02]  /*07b0*/  @!P4 IADD3 R3, R3, -R12, RZ ;  /* 0x8000000c0303c210 */ /* 0x000fe40007ffe0ff */
[----:B------:R-:W-:-:S02]  /*07c0*/  ISETP.GT.U32.AND P4, PT, R12, R6, PT ;  /* 0x000000060c00720c */ /* 0x000fc40003f84070 */
[C---:B------:R-:W-:Y:S02]  /*07d0*/  ISETP.GT.U32.AND P5, PT, R12.reuse, R8, PT ;  /* 0x000000080c00720c */ /* 0x040fe40003fa4070 */
[----:B------:R-:W-:Y:S02]  /*07e0*/  @!P6 IADD3 R5, R5, -R12, RZ ;  /* 0x8000000c0505e210 */ /* 0x000fe40007ffe0ff */
[----:B------:R-:W-:Y:S02]  /*07f0*/  ISETP.GT.U32.AND P6, PT, R12, R3, PT ;  /* 0x000000030c00720c */ /* 0x000fe40003fc4070 */
[C---:B------:R-:W-:Y:S02]  /*0800*/  LOP3.LUT R84, R7.reuse, 0x10, RZ, 0xfc, !PT ;  /* 0x0000001007547812 */ /* 0x040fe400078efcff */
[C---:B------:R-:W-:Y:S02]  /*0810*/  LOP3.LUT R83, R7.reuse, 0x20, RZ, 0xfc, !PT ;  /* 0x0000002007537812 */ /* 0x040fe400078efcff */
[----:B------:R-:W-:-:S02]  /*0820*/  LOP3.LUT R82, R7, 0x30, RZ, 0xfc, !PT ;  /* 0x0000003007527812 */ /* 0x000fc400078efcff */
[-C--:B------:R-:W-:Y:S02]  /*0830*/  @!P4 IADD3 R6, R6, -R12.reuse, RZ ;  /* 0x8000000c0606c210 */ /* 0x080fe40007ffe0ff */
[-C--:B------:R-:W-:Y:S02]  /*0840*/  @!P5 IADD3 R8, R8, -R12.reuse, RZ ;  /* 0x8000000c0808d210 */ /* 0x080fe40007ffe0ff */
[C---:B------:R-:W-:Y:S02]  /*0850*/  ISETP.GT.U32.AND P4, PT, R12.reuse, R5, PT ;  /* 0x000000050c00720c */ /* 0x040fe40003f84070 */
[----:B------:R-:W-:Y:S02]  /*0860*/  @!P6 IADD3 R3, R3, -R12, RZ ;  /* 0x8000000c0303e210 */ /* 0x000fe40007ffe0ff */
[----:B------:R-:W-:Y:S02]  /*0870*/  ISETP.GT.U32.AND P5, PT, R12, R6, PT ;  /* 0x000000060c00720c */ /* 0x000fe40003fa4070 */
[----:B------:R-:W-:-:S02]  /*0880*/  SGXT R4, R4, 0x1 ;  /* 0x000000010404781a */ /* 0x000fc40000000200 */
[C---:B------:R-:W-:Y:S02]  /*0890*/  LOP3.LUT R11, R0.reuse, R7, RZ, 0xfc, !PT ;  /* 0x00000007000b7212 */ /* 0x040fe400078efcff */
[C-C-:B------:R-:W-:Y:S02]  /*08a0*/  LOP3.LUT R13, R0.reuse, 0x10, R7.reuse, 0xfe, !PT ;  /* 0x00000010000d7812 */ /* 0x140fe400078efe07 */
[--C-:B------:R-:W-:Y:S02]  /*08b0*/  LOP3.LUT R15, R0, 0x20, R7.reuse, 0xfe, !PT ;  /* 0x00000020000f7812 */ /* 0x100fe400078efe07 */
[----:B------:R-:W-:Y:S02]  /*08c0*/  ISETP.GT.U32.AND P6, PT, R12, R8, PT ;  /* 0x000000080c00720c */ /* 0x000fe40003fc4070 */
[----:B------:R-:W-:Y:S02]  /*08d0*/  LOP3.LUT R19, R0, 0x30, R7, 0xfe, !PT ;  /* 0x0000003000137812 */ /* 0x000fe400078efe07 */
[----:B------:R-:W-:-:S02]  /*08e0*/  LEA R84, R84, R85, 0x7 ;  /* 0x0000005554547211 */ /* 0x000fc400078e38ff */
[-C--:B------:R-:W-:Y:S02]  /*08f0*/  LEA R83, R83, R85.reuse, 0x7 ;  /* 0x0000005553537211 */ /* 0x080fe400078e38ff */
[-C--:B------:R-:W-:Y:S02]  /*0900*/  LEA R82, R82, R85.reuse, 0x7 ;  /* 0x0000005552527211 */ /* 0x080fe400078e38ff */
[----:B------:R-:W-:Y:S02]  /*0910*/  LEA R85, R7, R85, 0x7 ;  /* 0x0000005507557211 */ /* 0x000fe400078e38ff */
[C---:B------:R-:W-:Y:S02]  /*0920*/  LEA.HI R7, R4.reuse, R11, RZ, 0x8 ;  /* 0x0000000b04077211 */ /* 0x040fe400078f40ff */
[C---:B------:R-:W-:Y:S02]  /*0930*/  LEA.HI R9, R4.reuse, R13, RZ, 0x8 ;  /* 0x0000000d04097211 */ /* 0x040fe400078f40ff */
[----:B------:R-:W-:-:S02]  /*0940*/  LEA.HI R10, R4, R15, RZ, 0x8 ;  /* 0x0000000f040a7211 */ /* 0x000fc400078f40ff */
[----:B------:R-:W-:Y:S02]  /*0950*/  LEA.HI R4, R4, R19, RZ, 0x8 ;  /* 0x0000001304047211 */ /* 0x000fe400078f40ff */
[----:B------:R-:W-:Y:S02]  /*0960*/  LOP3.LUT R9, R9, 0x7fff00, RZ, 0xc0, !PT ;  /* 0x007fff0009097812 */ /* 0x000fe400078ec0ff */
[----:B------:R-:W-:Y:S02]  /*0970*/  LOP3.LUT R4, R4, 0x7fff00, RZ, 0xc0, !PT ;  /* 0x007fff0004047812 */ /* 0x000fe400078ec0ff */
[----:B------:R-:W-:Y:S02]  /*0980*/  @!P4 IADD3 R5, R5, -R12, RZ ;  /* 0x8000000c0505c210 */ /* 0x000fe40007ffe0ff */
[----:B------:R-:W-:Y:S02]  /*0990*/  LOP3.LUT R7, R7, 0x7fff00, RZ, 0xc0, !PT ;  /* 0x007fff0007077812 */ /* 0x000fe400078ec0ff */
[----:B------:R-:W-:-:S02]  /*09a0*/  IADD3 R9, R13, -R9, RZ ;  /* 0x800000090d097210 */ /* 0x000fc40007ffe0ff */
[----:B------:R-:W-:Y:S02]  /*09b0*/  @!P5 IADD3 R6, R6, -R12, RZ ;  /* 0x8000000c0606d210 */ /* 0x000fe40007ffe0ff */
[----:B------:R-:W-:Y:S02]  /*09c0*/  LOP3.LUT R10, R10, 0x7fff00, RZ, 0xc0, !PT ;  /* 0x007fff000a0a7812 */ /* 0x000fe400078ec0ff */
[----:B------:R-:W-:Y:S02]  /*09d0*/  IADD3 R13, R19, -R4, RZ ;  /* 0x80000004130d7210 */ /* 0x000fe40007ffe0ff */
[----:B------:R-:W-:Y:S02]  /*09e0*/  @!P6 IADD3 R8, R8, -R12, RZ ;  /* 0x8000000c0808e210 */ /* 0x000fe40007ffe0ff */
[----:B------:R-:W-:Y:S02]  /*09f0*/  ISETP.NE.AND P4, PT, RZ, c[0x0][0x178], PT ;  /* 0x00005e00ff007a0c */ /* 0x000fe40003f85270 */
[----:B------:R-:W-:-:S02]  /*0a00*/  LOP3.LUT R4, RZ, c[0x0][0x178], RZ, 0x33, !PT ;  /* 0x00005e00ff047a12 */ /* 0x000fc400078e33ff */
[----:B------:R-:W-:Y:S02]  /*0a10*/  @!P0 IADD3 R3, -R3, RZ, RZ ;  /* 0x000000ff03038210 */ /* 0x000fe40007ffe1ff */
[----:B------:R-:W-:Y:S02]  /*0a20*/  @!P3 IADD3 R5, -R5, RZ, RZ ;  /* 0x000000ff0505b210 */ /* 0x000fe40007ffe1ff */
[----:B------:R-:W-:Y:S02]  /*0a30*/  IADD3 R7, R11, -R7, RZ ;  /* 0x800000070b077210 */ /* 0x000fe40007ffe0ff */
[----:B------:R-:W-:Y:S02]  /*0a40*/  @!P2 IADD3 R6, -R6, RZ, RZ ;  /* 0x000000ff0606a210 */ /* 0x000fe40007ffe1ff */
[----:B------:R-:W-:Y:S02]  /*0a50*/  IADD3 R11, R15, -R10, RZ ;  /* 0x8000000a0f0b7210 */ /* 0x000fe40007ffe0ff */
[----:B------:R-:W-:-:S02]  /*0a60*/  @!P1 IADD3 R8, -R8, RZ, RZ ;  /* 0x000000ff08089210 */ /* 0x000fc40007ffe1ff */
[C---:B------:R-:W-:Y:S02]  /*0a70*/  SEL R15, R4.reuse, R3, !P4 ;  /* 0x00000003040f7207 */ /* 0x040fe40006000000 */
[C---:B------:R-:W-:Y:S02]  /*0a80*/  SEL R5, R4.reuse, R5, !P4 ;  /* 0x0000000504057207 */ /* 0x040fe40006000000 */
[C---:B------:R-:W-:Y:S02]  /*0a90*/  SEL R19, R4.reuse, R6, !P4 ;  /* 0x0000000604137207 */ /* 0x040fe40006000000 */
[----:B------:R-:W-:Y:S02]  /*0aa0*/  SEL R3, R4, R8, !P4 ;  /* 0x0000000804037207 */ /* 0x000fe40006000000 */
[-C--:B------:R-:W-:Y:S02]  /*0ab0*/  LEA R10, R15, R2.reuse, 0x9 ;  /* 0x000000020f0a7211 */ /* 0x080fe400078e48ff */
[----:B------:R-:W-:-:S02]  /*0ac0*/  LEA R12, R5, R2, 0x9 ;  /* 0x00000002050c7211 */ /* 0x000fc400078e48ff */
[-C--:B------:R-:W-:Y:S02]  /*0ad0*/  LEA R14, R19, R2.reuse, 0x9 ;  /* 0x00000002130e7211 */ /* 0x080fe400078e48ff */
[-C--:B------:R-:W-:Y:S02]  /*0ae0*/  LEA R3, R3, R2.reuse, 0x9 ;  /* 0x0000000203037211 */ /* 0x080fe400078e48ff */
[-C--:B------:R-:W-:Y:S01]  /*0af0*/  LEA R24, R11, R2.reuse, 0x9 ;  /* 0x000000020b187211 */ /* 0x080fe200078e48ff */
[-C--:B------:R-:W-:Y:S01]  /*0b00*/  IMAD.WIDE R10, R10, R27.reuse, c[0x0][0x160] ;  /* 0x000058000a0a7625 */ /* 0x080fe200078e021b */
[-C--:B------:R-:W-:Y:S02]  /*0b10*/  LEA R7, R7, R2.reuse, 0x9 ;  /* 0x0000000207077211 */ /* 0x080fe400078e48ff */
[-C--:B------:R-:W-:Y:S01]  /*0b20*/  LEA R26, R13, R2.reuse, 0x9 ;  /* 0x000000020d1a7211 */ /* 0x080fe200078e48ff */
[-C--:B------:R-:W-:Y:S01]  /*0b30*/  IMAD.WIDE R12, R12, R27.reuse, c[0x0][0x160] ;  /* 0x000058000c0c7625 */ /* 0x080fe200078e021b */
[----:B------:R-:W-:Y:S01]  /*0b40*/  LEA R9, R9, R2, 0x9 ;  /* 0x0000000209097211 */ /* 0x000fe200078e48ff */
[----:B------:R1:W-:Y:S02]  /*0b50*/  LDGSTS.E.BYPASS.128 [R85], [R10.64] ;  /* 0x000000000a557fae */ /* 0x0003e4000b901c46 */
[-C--:B------:R-:W-:Y:S01]  /*0b60*/  IMAD.WIDE R14, R14, R27.reuse, c[0x0][0x160] ;  /* 0x000058000e0e7625 */ /* 0x080fe200078e021b */
[----:B------:R-:W-:Y:S01]  /*0b70*/  IADD3 R2, P0, R12, 0x80, RZ ;  /* 0x000000800c027810 */ /* 0x000fe20007f1e0ff */
[----:B------:R2:W-:Y:S02]  /*0b80*/  LDGSTS.E.BYPASS.128 [R84], [R12.64] ;  /* 0x000000000c547fae */ /* 0x0005e4000b901c46 */
[----:B------:R-:W-:Y:S01]  /*0b90*/  IMAD.WIDE R18, R3, R27, c[0x0][0x160] ;  /* 0x0000580003127625 */ /* 0x000fe200078e021b */
[----:B------:R-:W-:Y:S01]  /*0ba0*/  IADD3.X R4, RZ, R13, RZ, P0, !PT ;  /* 0x0000000dff047210 */ /* 0x000fe200007fe4ff */
[----:B------:R3:W-:Y:S01]  /*0bb0*/  LDGSTS.E.BYPASS.128 [R83], [R14.64] ;  /* 0x000000000e537fae */ /* 0x0007e2000b901c46 */
[----:B------:R-:W-:Y:S01]  /*0bc0*/  IADD3 R3, P2, R10, 0x80, RZ ;  /* 0x000000800a037810 */ /* 0x000fe20007f5e0ff */
[-C--:B------:R-:W-:Y:S01]  /*0bd0*/  IMAD.WIDE R20, R7, R27.reuse, c[0x0][0x168] ;  /* 0x00005a0007147625 */ /* 0x080fe200078e021b */
[----:B------:R-:W-:Y:S01]  /*0be0*/  IADD3 R7, P0, R18, 0x80, RZ ;  /* 0x0000008012077810 */ /* 0x000fe20007f1e0ff */
[----:B------:R4:W-:Y:S01]  /*0bf0*/  LDGSTS.E.BYPASS.128 [R82], [R18.64] ;  /* 0x0000000012527fae */ /* 0x0009e2000b901c46 */
[----:B------:R-:W-:Y:S01]  /*0c00*/  IADD3 R5, P1, R14, 0x80, RZ ;  /* 0x000000800e057810 */ /* 0x000fe20007f3e0ff */
[----:B------:R-:W-:Y:S01]  /*0c10*/  IMAD.WIDE R22, R9, R27, c[0x0][0x168] ;  /* 0x00005a0009167625 */ /* 0x000fe200078e021b */
[----:B------:R-:W-:Y:S01]  /*0c20*/  IADD3.X R9, RZ, R19, RZ, P0, !PT ;  /* 0x00000013ff097210 */ /* 0x000fe200007fe4ff */
[----:B------:R-:W0:Y:S01]  /*0c30*/  LDGDEPBAR ;  /* 0x00000000000079af */ /* 0x000e220000000000 */
[----:B-1----:R-:W-:Y:S01]  /*0c40*/  IADD3 R10, P0, R20, 0x80, RZ ;  /* 0x00000080140a7810 */ /* 0x002fe20007f1e0ff */
[----:B------:R-:W-:Y:S01]  /*0c50*/  IMAD.WIDE R24, R24, R27, c[0x0][0x168] ;  /* 0x00005a0018187625 */ /* 0x000fe200078e021b */
[----:B------:R-:W-:Y:S01]  /*0c60*/  IADD3.X R8, RZ, R15, RZ, P1, !PT ;  /* 0x0000000fff087210 */ /* 0x000fe20000ffe4ff */
[----:B------:R4:W-:Y:S01]  /*0c70*/  LDGSTS.E.BYPASS.128 [R85+0x2000], [R20.64] ;  /* 0x0200000014557fae */ /* 0x0009e2000b901c46 */
[----:B--2---:R-:W-:Y:S01]  /*0c80*/  IADD3.X R12, RZ, R21, RZ, P0, !PT ;  /* 0x00000015ff0c7210 */ /* 0x004fe200007fe4ff */
[----:B------:R-:W-:Y:S01]  /*0c90*/  IMAD.WIDE R26, R26, R27, c[0x0][0x168] ;  /* 0x00005a001a1a7625 */ /* 0x000fe200078e021b */
[----:B------:R-:W-:Y:S01]  /*0ca0*/  IADD3.X R6, RZ, R11, RZ, P2, !PT ;  /* 0x0000000bff067210 */ /* 0x000fe200017fe4ff */
[----:B------:R4:W-:Y:S01]  /*0cb0*/  LDGSTS.E.BYPASS.128 [R84+0x2000], [R22.64] ;  /* 0x0200000016547fae */ /* 0x0009e2000b901c46 */
[----:B------:R-:W-:-:S02]  /*0cc0*/  IADD3 R13, P1, R24, 0x80, RZ ;  /* 0x00000080180d7810 */ /* 0x000fc40007f3e0ff */
[----:B---3--:R-:W-:Y:S01]  /*0cd0*/  IADD3 R14, P0, R26, 0x80, RZ ;  /* 0x000000801a0e7810 */ /* 0x008fe20007f1e0ff */
[----:B------:R1:W-:Y:S01]  /*0ce0*/  LDGSTS.E.BYPASS.128 [R83+0x2000], [R24.64] ;  /* 0x0200000018537fae */ /* 0x0003e2000b901c46 */
[----:B------:R-:W-:Y:S02]  /*0cf0*/  IADD3 R11, P2, R22, 0x80, RZ ;  /* 0x00000080160b7810 */ /* 0x000fe40007f5e0ff */
[----:B------:R-:W-:Y:S01]  /*0d00*/  IADD3.X R76, RZ, R25, RZ, P1, !PT ;  /* 0x00000019ff4c7210 */ /* 0x000fe20000ffe4ff */
[----:B------:R2:W-:Y:S01]  /*0d10*/  LDGSTS.E.BYPASS.128 [R82+0x2000], [R26.64] ;  /* 0x020000001a527fae */ /* 0x0005e2000b901c46 */
[----:B------:R-:W-:Y:S02]  /*0d20*/  IADD3.X R77, RZ, R27, RZ, P0, !PT ;  /* 0x0000001bff4d7210 */ /* 0x000fe400007fe4ff */
[----:B------:R-:W-:Y:S01]  /*0d30*/  IADD3.X R15, RZ, R23, RZ, P2, !PT ;  /* 0x00000017ff0f7210 */ /* 0x000fe200017fe4ff */
[----:B------:R-:W0:Y:S01]  /*0d40*/  LDGDEPBAR ;  /* 0x00000000000079af */ /* 0x000e220000000000 */
[----:B-1----:R-:W-:Y:S01]  /*0d50*/  CS2R R24, SRZ ;  /* 0x0000000000187805 */ /* 0x002fe2000001ff00 */
[----:B--2---:R-:W-:Y:S01]  /*0d60*/  CS2R R26, SRZ ;  /* 0x00000000001a7805 */ /* 0x004fe2000001ff00 */
[----:B------:R-:W-:-:S04]  /*0d70*/  DEPBAR.LE SB0, 0x0 ;  /* 0x000080000000791a */ /* 0x000fc80000000000 */
[----:B----4-:R-:W-:Y:S06]  /*0d80*/  BAR.SYNC 0x0 ;  /* 0x0000000000007b1d */ /* 0x010fec0000000000 */
.L_x_1:
[----:B------:R-:W-:Y:S01]  /*0d90*/  LDS.128 R16, [R81] ;  /* 0x0000000051107984 */ /* 0x000fe20000000c00 */
[C---:B------:R-:W-:Y:S02]  /*0da0*/  ISETP.GE.U32.AND P0, PT, R79.reuse, 0x1e0, PT ;  /* 0x000001e04f00780c */ /* 0x040fe40003f06070 */
[----:B------:R-:W-:Y:S01]  /*0db0*/  IADD3 R79, R79, 0x20, RZ ;  /* 0x000000204f4f7810 */ /* 0x000fe20007ffe0ff */
[----:B------:R-:W1:Y:S04]  /*0dc0*/  LDS.128 R52, [R80] ;  /* 0x0000000050347984 */ /* 0x000e680000000c00 */
[----:B------:R-:W2:Y:S04]  /*0dd0*/  LDS.128 R40, [R80+0x100] ;  /* 0x0001000050287984 */ /* 0x000ea80000000c00 */
[----:B------:R-:W3:Y:S04]  /*0de0*/  LDS.128 R64, [R80+0x80] ;  /* 0x0000800050407984 */ /* 0x000ee80000000c00 */
[----:B------:R-:W4:Y:S04]  /*0df0*/  LDS.128 R20, [R80+0x180] ;  /* 0x0001800050147984 */ /* 0x000f280000000c00 */
[----:B------:R-:W4:Y:S04]  /*0e00*/  LDS.128 R68, [R81+0x80] ;  /* 0x0000800051447984 */ /* 0x000f280000000c00 */
[----:B------:R-:W4:Y:S01]  /*0e10*/  LDS.128 R36, [R81+0x100] ;  /* 0x0001000051247984 */ /* 0x000f220000000c00 */
[C---:B-1----:R-:W-:Y:S01]  /*0e20*/  FFMA R72, R16.reuse, R52, R72 ;  /* 0x0000003410487223 */ /* 0x042fe20000000048 */
[----:B--2---:R-:W-:-:S03]  /*0e30*/  FFMA R74, R16, R40, R74 ;  /* 0x00000028104a7223 */ /* 0x004fc6000000004a */
[C---:B------:R-:W-:Y:S01]  /*0e40*/  FFMA R89, R17.reuse, R53, R72 ;  /* 0x0000003511597223 */ /* 0x040fe20000000048 */
[C---:B---3--:R-:W-:Y:S01]  /*0e50*/  FFMA R86, R16.reuse, R64, R73 ;  /* 0x0000004010567223 */ /* 0x048fe20000000049 */
[C---:B------:R-:W-:Y:S01]  /*0e60*/  FFMA R91, R17.reuse, R41, R74 ;  /* 0x00000029115b7223 */ /* 0x040fe2000000004a */
[----:B----4-:R-:W-:Y:S02]  /*0e70*/  FFMA R16, R16, R20, R75 ;  /* 0x0000001410107223 */ /* 0x010fe4000000004b */
[C---:B------:R-:W-:Y:S01]  /*0e80*/  FFMA R87, R17.reuse, R65, R86 ;  /* 0x0000004111577223 */ /* 0x040fe20000000056 */
[----:B------:R-:W1:Y:S01]  /*0e90*/  LDS.128 R72, [R81+0x180] ;  /* 0x0001800051487984 */ /* 0x000e620000000c00 */
[C---:B------:R-:W-:Y:S01]  /*0ea0*/  FFMA R86, R18.reuse, R54, R89 ;  /* 0x0000003612567223 */ /* 0x040fe20000000059 */
[----:B------:R-:W-:Y:S01]  /*0eb0*/  FFMA R17, R17, R21, R16 ;  /* 0x0000001511117223 */ /* 0x000fe20000000010 */
[C---:B------:R-:W-:Y:S01]  /*0ec0*/  FFMA R16, R18.reuse, R42, R91 ;  /* 0x0000002a12107223 */ /* 0x040fe2000000005b */
[----:B------:R-:W-:Y:S01]  /*0ed0*/  FFMA R88, R18, R66, R87 ;  /* 0x0000004212587223 */ /* 0x000fe20000000057 */
[----:B------:R-:W-:Y:S01]  /*0ee0*/  FFMA R58, R68, R40, R58 ;  /* 0x00000028443a7223 */ /* 0x000fe2000000003a */
[----:B------:R-:W-:Y:S01]  /*0ef0*/  FFMA R18, R18, R22, R17 ;  /* 0x0000001612127223 */ /* 0x000fe20000000011 */
[----:B------:R-:W-:Y:S01]  /*0f00*/  FFMA R87, R19, R43, R16 ;  /* 0x0000002b13577223 */ /* 0x000fe20000000010 */
[C---:B------:R-:W-:Y:S01]  /*0f10*/  FFMA R16, R68.reuse, R64, R57 ;  /* 0x0000004044107223 */ /* 0x040fe20000000039 */
[C---:B------:R-:W-:Y:S01]  /*0f20*/  FFMA R56, R68.reuse, R52, R56 ;  /* 0x0000003444387223 */ /* 0x040fe20000000038 */
[----:B------:R-:W-:Y:S01]  /*0f30*/  FFMA R95, R69, R41, R58 ;  /* 0x00000029455f7223 */ /* 0x000fe2000000003a */
[C---:B------:R-:W-:Y:S01]  /*0f40*/  FFMA R89, R19.reuse, R55, R86 ;  /* 0x0000003713597223 */ /* 0x040fe20000000056 */
[C---:B------:R-:W-:Y:S01]  /*0f50*/  FFMA R91, R19.reuse, R67, R88 ;  /* 0x00000043135b7223 */ /* 0x040fe20000000058 */
[----:B------:R-:W-:Y:S01]  /*0f60*/  FFMA R93, R19, R23, R18 ;  /* 0x00000017135d7223 */ /* 0x000fe20000000012 */
[----:B------:R-:W-:Y:S01]  /*0f70*/  FFMA R68, R68, R20, R59 ;  /* 0x0000001444447223 */ /* 0x000fe2000000003b */
[C---:B------:R-:W-:Y:S01]  /*0f80*/  FFMA R57, R69.reuse, R65, R16 ;  /* 0x0000004145397223 */ /* 0x040fe20000000010 */
[C---:B------:R-:W-:Y:S01]  /*0f90*/  FFMA R59, R69.reuse, R53, R56 ;  /* 0x00000035453b7223 */ /* 0x040fe20000000038 */
[----:B------:R-:W2:Y:S01]  /*0fa0*/  LDS.128 R16, [R81+0x1000] ;  /* 0x0010000051107984 */ /* 0x000ea20000000c00 */
[----:B------:R-:W-:Y:S01]  /*0fb0*/  FFMA R56, R70, R42, R95 ;  /* 0x0000002a46387223 */ /* 0x000fe2000000005f */
[----:B------:R-:W-:Y:S01]  /*0fc0*/  FFMA R69, R69, R21, R68 ;  /* 0x0000001545457223 */ /* 0x000fe20000000044 */
[C---:B------:R-:W-:Y:S01]  /*0fd0*/  FFMA R48, R36.reuse, R52, R48 ;  /* 0x0000003424307223 */ /* 0x040fe20000000030 */
[C---:B------:R-:W-:Y:S01]  /*0fe0*/  FFMA R50, R36.reuse, R40, R50 ;  /* 0x0000002824327223 */ /* 0x040fe20000000032 */
[----:B------:R-:W-:Y:S01]  /*0ff0*/  FFMA R95, R71, R43, R56 ;  /* 0x0000002b475f7223 */ /* 0x000fe20000000038 */
[C---:B------:R-:W-:Y:S01]  /*1000*/  FFMA R56, R36.reuse, R64, R49 ;  /* 0x0000004024387223 */ /* 0x040fe20000000031 */
[----:B------:R-:W-:Y:S01]  /*1010*/  FFMA R36, R36, R20, R51 ;  /* 0x0000001424247223 */ /* 0x000fe20000000033 */
[C---:B------:R-:W-:Y:S01]  /*1020*/  FFMA R68, R70.reuse, R66, R57 ;  /* 0x0000004246447223 */ /* 0x040fe20000000039 */
[C---:B------:R-:W-:Y:S01]  /*1030*/  FFMA R58, R70.reuse, R54, R59 ;  /* 0x00000036463a7223 */ /* 0x040fe2000000003b */
[----:B------:R-:W-:Y:S01]  /*1040*/  FFMA R70, R70, R22, R69 ;  /* 0x0000001646467223 */ /* 0x000fe20000000045 */
[C---:B------:R-:W-:Y:S01]  /*1050*/  FFMA R57, R37.reuse, R65, R56 ;  /* 0x0000004125397223 */ /* 0x040fe20000000038 */
[C---:B------:R-:W-:Y:S01]  /*1060*/  FFMA R59, R37.reuse, R53, R48 ;  /* 0x00000035253b7223 */ /* 0x040fe20000000030 */
[C---:B------:R-:W-:Y:S01]  /*1070*/  FFMA R69, R37.reuse, R41, R50 ;  /* 0x0000002925457223 */ /* 0x040fe20000000032 */
[----:B------:R-:W-:Y:S01]  /*1080*/  FFMA R37, R37, R21, R36 ;  /* 0x0000001525257223 */ /* 0x000fe20000000024 */
[----:B------:R-:W-:Y:S01]  /*1090*/  FFMA R97, R71, R55, R58 ;  /* 0x0000003747617223 */ /* 0x000fe2000000003a */
[----:B------:R-:W3:Y:S01]  /*10a0*/  LDS.128 R48, [R81+0x1080] ;  /* 0x0010800051307984 */ /* 0x000ee20000000c00 */
[C---:B------:R-:W-:Y:S01]  /*10b0*/  FFMA R58, R38.reuse, R66, R57 ;  /* 0x00000042263a7223 */ /* 0x040fe20000000039 */
[C---:B------:R-:W-:Y:S01]  /*10c0*/  FFMA R56, R38.reuse, R54, R59 ;  /* 0x0000003626387223 */ /* 0x040fe2000000003b */
[C---:B------:R-:W-:Y:S01]  /*10d0*/  FFMA R36, R38.reuse, R42, R69 ;  /* 0x0000002a26247223 */ /* 0x040fe20000000045 */
[----:B------:R-:W-:Y:S01]  /*10e0*/  FFMA R38, R38, R22, R37 ;  /* 0x0000001626267223 */ /* 0x000fe20000000025 */
[C---:B------:R-:W-:Y:S01]  /*10f0*/  FFMA R107, R39.reuse, R67, R58 ;  /* 0x00000043276b7223 */ /* 0x040fe2000000003a */
[C---:B------:R-:W-:Y:S01]  /*1100*/  FFMA R105, R39.reuse, R55, R56 ;  /* 0x0000003727697223 */ /* 0x040fe20000000038 */
[C---:B-1----:R-:W-:Y:S01]  /*1110*/  FFMA R24, R72.reuse, R52, R24 ;  /* 0x0000003448187223 */ /* 0x042fe20000000018 */
[C---:B------:R-:W-:Y:S01]  /*1120*/  FFMA R109, R39.reuse, R23, R38 ;  /* 0x00000017276d7223 */ /* 0x040fe20000000026 */
[C---:B------:R-:W-:Y:S01]  /*1130*/  FFMA R38, R72.reuse, R64, R25 ;  /* 0x0000004048267223 */ /* 0x040fe20000000019 */
[----:B------:R-:W-:Y:S01]  /*1140*/  FFMA R103, R39, R43, R36 ;  /* 0x0000002b27677223 */ /* 0x000fe20000000024 */
[C---:B------:R-:W-:Y:S01]  /*1150*/  FFMA R36, R72.reuse, R20, R27 ;  /* 0x0000001448247223 */ /* 0x040fe2000000001b */
[----:B------:R-:W-:Y:S01]  /*1160*/  FFMA R26, R72, R40, R26 ;  /* 0x00000028481a7223 */ /* 0x000fe2000000001a */
[C---:B------:R-:W-:Y:S01]  /*1170*/  FFMA R25, R73.reuse, R65, R38 ;  /* 0x0000004149197223 */ /* 0x040fe20000000026 */
[C---:B------:R-:W-:Y:S01]  /*1180*/  FFMA R27, R73.reuse, R53, R24 ;  /* 0x00000035491b7223 */ /* 0x040fe20000000018 */
[C---:B------:R-:W-:Y:S01]  /*1190*/  FFMA R37, R73.reuse, R21, R36 ;  /* 0x0000001549257223 */ /* 0x040fe20000000024 */
[----:B------:R-:W-:Y:S01]  /*11a0*/  FFMA R73, R73, R41, R26 ;  /* 0x0000002949497223 */ /* 0x000fe2000000001a */
[C---:B------:R-:W-:Y:S01]  /*11b0*/  FFMA R56, R74.reuse, R66, R25 ;  /* 0x000000424a387223 */ /* 0x040fe20000000019 */
[C---:B------:R-:W-:Y:S01]  /*11c0*/  FFMA R38, R74.reuse, R54, R27 ;  /* 0x000000364a267223 */ /* 0x040fe2000000001b */
[C---:B------:R-:W-:Y:S01]  /*11d0*/  FFMA R36, R74.reuse, R22, R37 ;  /* 0x000000164a247223 */ /* 0x040fe20000000025 */
[----:B------:R-:W1:Y:S01]  /*11e0*/  LDS.128 R24, [R81+0x1100] ;  /* 0x0011000051187984 */ /* 0x000e620000000c00 */
[----:B------:R-:W-:Y:S01]  /*11f0*/  FFMA R74, R74, R42, R73 ;  /* 0x0000002a4a4a7223 */ /* 0x000fe20000000049 */
[C---:B------:R-:W-:Y:S01]  /*1200*/  FFMA R113, R75.reuse, R55, R38 ;  /* 0x000000374b717223 */ /* 0x040fe20000000026 */
[----:B------:R-:W-:Y:S01]  /*1210*/  FFMA R117, R75, R23, R36 ;  /* 0x000000174b757223 */ /* 0x000fe20000000024 */
[C---:B--2---:R-:W-:Y:S01]  /*1220*/  FFMA R36, R16.reuse, R20, R35 ;  /* 0x0000001410247223 */ /* 0x044fe20000000023 */
[C---:B------:R-:W-:Y:S01]  /*1230*/  FFMA R38, R16.reuse, R64, R33 ;  /* 0x0000004010267223 */ /* 0x040fe20000000021 */
        /* <DEDUP_REMOVED lines=11> */
[----:B------:R-:W2:Y:S01]  /*12f0*/  LDS.128 R32, [R81+0x1180] ;  /* 0x0011800051207984 */ /* 0x000ea20000000c00 */
[C---:B------:R-:W-:Y:S01]  /*1300*/  FFMA R123, R19.reuse, R67, R38 ;  /* 0x00000043137b7223 */ /* 0x040fe20000000026 */
[C---:B------:R-:W-:Y:S01]  /*1310*/  FFMA R121, R19.reuse, R55, R36 ;  /* 0x0000003713797223 */ /* 0x040fe20000000024 */
[C---:B---3--:R-:W-:Y:S01]  /*1320*/  FFMA R16, R48.reuse, R20, R31 ;  /* 0x0000001430107223 */ /* 0x048fe2000000001f */
[C---:B------:R-:W-:Y:S01]  /*1330*/  FFMA R30, R48.reuse, R40, R30 ;  /* 0x00000028301e7223 */ /* 0x040fe2000000001e */
[C---:B------:R-:W-:Y:S01]  /*1340*/  FFMA R28, R48.reuse, R52, R28 ;  /* 0x00000034301c7223 */ /* 0x040fe2000000001c */
[----:B------:R-:W-:Y:S01]  /*1350*/  FFMA R119, R19, R43, R18 ;  /* 0x0000002b13777223 */ /* 0x000fe20000000012 */
        /* <DEDUP_REMOVED lines=8> */
[----:B------:R-:W-:Y:S01]  /*13e0*/  LDS.128 R28, [R80+0x10] ;  /* 0x00001000501c7984 */ /* 0x000fe20000000c00 */
[-C--:B------:R-:W-:Y:S01]  /*13f0*/  FFMA R115, R75, R67.reuse, R56 ;  /* 0x000000434b737223 */ /* 0x080fe20000000038 */
[C---:B------:R-:W-:Y:S01]  /*1400*/  FFMA R99, R71.reuse, R67, R68 ;  /* 0x0000004347637223 */ /* 0x040fe20000000044 */
[----:B------:R-:W-:Y:S01]  /*1410*/  FFMA R101, R71, R23, R70 ;  /* 0x0000001747657223 */ /* 0x000fe20000000046 */
[----:B------:R-:W3:Y:S01]  /*1420*/  LDS.128 R16, [R81+0x10] ;  /* 0x0000100051107984 */ /* 0x000ee20000000c00 */
[----:B------:R-:W-:Y:S01]  /*1430*/  FFMA R49, R49, R65, R48 ;  /* 0x0000004131317223 */ /* 0x000fe20000000030 */
[C---:B------:R-:W-:Y:S01]  /*1440*/  FFMA R74, R51.reuse, R55, R74 ;  /* 0x00000037334a7223 */ /* 0x040fe2000000004a */
[C---:B------:R-:W-:Y:S01]  /*1450*/  FFMA R72, R51.reuse, R43, R72 ;  /* 0x0000002b33487223 */ /* 0x040fe20000000048 */
[----:B------:R-:W4:Y:S01]  /*1460*/  LDS.128 R36, [R80+0x90] ;  /* 0x0000900050247984 */ /* 0x000f220000000c00 */
[----:B-1----:R-:W-:Y:S01]  /*1470*/  FFMA R48, R24, R64, R61 ;  /* 0x0000004018307223 */ /* 0x002fe2000000003d */
[----:B------:R-:W-:Y:S01]  /*1480*/  FFMA R86, R50, R66, R49 ;  /* 0x0000004232567223 */ /* 0x000fe20000000031 */
[C---:B------:R-:W-:Y:S01]  /*1490*/  FFMA R60, R24.reuse, R52, R60 ;  /* 0x00000034183c7223 */ /* 0x040fe2000000003c */
[----:B------:R-:W1:Y:S01]  /*14a0*/  LDS.128 R56, [R80+0x110] ;  /* 0x0001100050387984 */ /* 0x000e620000000c00 */
[C---:B------:R-:W-:Y:S01]  /*14b0*/  FFMA R62, R24.reuse, R40, R62 ;  /* 0x00000028183e7223 */ /* 0x040fe2000000003e */
[C---:B------:R-:W-:Y:S01]  /*14c0*/  FFMA R86, R51.reuse, R67, R86 ;  /* 0x0000004333567223 */ /* 0x040fe20000000056 */
[----:B------:R-:W-:Y:S01]  /*14d0*/  FFMA R88, R51, R23, R88 ;  /* 0x0000001733587223 */ /* 0x000fe20000000058 */
[----:B------:R-:W1:Y:S01]  /*14e0*/  LDS.128 R68, [R80+0x190] ;  /* 0x0001900050447984 */ /* 0x000e620000000c00 */
[----:B------:R-:W-:Y:S01]  /*14f0*/  FFMA R24, R24, R20, R63 ;  /* 0x0000001418187223 */ /* 0x000fe2000000003f */
[C---:B------:R-:W-:Y:S01]  /*1500*/  FFMA R61, R25.reuse, R65, R48 ;  /* 0x00000041193d7223 */ /* 0x040fe20000000030 */
[C---:B------:R-:W-:Y:S01]  /*1510*/  FFMA R63, R25.reuse, R53, R60 ;  /* 0x00000035193f7223 */ /* 0x040fe2000000003c */
[----:B------:R-:W1:Y:S01]  /*1520*/  LDS.128 R48, [R81+0x90] ;  /* 0x0000900051307984 */ /* 0x000e620000000c00 */
        /* <DEDUP_REMOVED lines=10> */
[C---:B--2---:R-:W-:Y:S01]  /*15d0*/  FFMA R40, R32.reuse, R40, R46 ;  /* 0x0000002820287223 */ /* 0x044fe2000000002e */
[----:B------:R-:W2:Y:S01]  /*15e0*/  LDS.128 R24, [R81+0x110] ;  /* 0x0001100051187984 */ /* 0x000ea20000000c00 */
        /* <DEDUP_REMOVED lines=11> */
[C---:B---3--:R-:W-:Y:S01]  /*16a0*/  FFMA R22, R16.reuse, R28, R89 ;  /* 0x0000001c10167223 */ /* 0x048fe20000000059 */
[C---:B------:R-:W-:Y:S01]  /*16b0*/  FFMA R67, R35.reuse, R67, R66 ;  /* 0x0000004323437223 */ /* 0x040fe20000000042 */
[C---:B------:R-:W-:Y:S01]  /*16c0*/  FFMA R65, R35.reuse, R55, R54 ;  /* 0x0000003723417223 */ /* 0x040fe20000000036 */
[C---:B------:R-:W-:Y:S01]  /*16d0*/  FFMA R60, R35.reuse, R43, R60 ;  /* 0x0000002b233c7223 */ /* 0x040fe2000000003c */
[C---:B----4-:R-:W-:Y:S01]  /*16e0*/  FFMA R32, R16.reuse, R36, R91 ;  /* 0x0000002410207223 */ /* 0x050fe2000000005b */
[----:B------:R-:W-:Y:S01]  /*16f0*/  FFMA R62, R35, R23, R62 ;  /* 0x00000017233e7223 */ /* 0x000fe2000000003e */
[C---:B------:R-:W-:Y:S01]  /*1700*/  FFMA R35, R17.reuse, R29, R22 ;  /* 0x0000001d11237223 */ /* 0x040fe20000000016 */
[----:B------:R-:W-:Y:S01]  /*1710*/  LDS.128 R52, [R81+0x1110] ;  /* 0x0011100051347984 */ /* 0x000fe20000000c00 */
[----:B-1----:R-:W-:Y:S01]  /*1720*/  FFMA R20, R16, R56, R87 ;  /* 0x0000003810147223 */ /* 0x002fe20000000057 */
[C---:B------:R-:W-:Y:S01]  /*1730*/  FFMA R33, R17.reuse, R37, R32 ;  /* 0x0000002511217223 */ /* 0x040fe20000000020 */
[----:B------:R-:W-:Y:S01]  /*1740*/  FFMA R32, R18, R30, R35 ;  /* 0x0000001e12207223 */ /* 0x000fe20000000023 */
[----:B------:R-:W-:Y:S01]  /*1750*/  FFMA R16, R16, R68, R93 ;  /* 0x0000004410107223 */ /* 0x000fe2000000005d */
[C---:B------:R-:W-:Y:S01]  /*1760*/  FFMA R41, R17.reuse, R57, R20 ;  /* 0x0000003911297223 */ /* 0x040fe20000000014 */
[C---:B------:R-:W-:Y:S01]  /*1770*/  FFMA R34, R18.reuse, R38, R33 ;  /* 0x0000002612227223 */ /* 0x040fe20000000021 */
[----:B------:R-:W1:Y:S01]  /*1780*/  LDS.128 R20, [R81+0x190] ;  /* 0x0001900051147984 */ /* 0x000e620000000c00 */
[----:B------:R-:W-:Y:S01]  /*1790*/  FFMA R17, R17, R69, R16 ;  /* 0x0000004511117223 */ /* 0x000fe20000000010 */
[----:B------:R-:W-:Y:S01]  /*17a0*/  FFMA R16, R18, R58, R41 ;  /* 0x0000003a12107223 */ /* 0x000fe20000000029 */
[C---:B------:R-:W-:Y:S01]  /*17b0*/  FFMA R89, R19.reuse, R31, R32 ;  /* 0x0000001f13597223 */ /* 0x040fe20000000020 */
[----:B------:R-:W-:Y:S01]  /*17c0*/  FFMA R32, R48, R36, R99 ;  /* 0x0000002430207223 */ /* 0x000fe20000000063 */
[----:B------:R-:W-:Y:S01]  /*17d0*/  FFMA R18, R18, R70, R17 ;  /* 0x0000004612127223 */ /* 0x000fe20000000011 */
[----:B------:R-:W-:Y:S01]  /*17e0*/  FFMA R87, R19, R59, R16 ;  /* 0x0000003b13577223 */ /* 0x000fe20000000010 */
[C---:B------:R-:W-:Y:S01]  /*17f0*/  FFMA R16, R48.reuse, R56, R95 ;  /* 0x0000003830107223 */ /* 0x040fe2000000005f */
[----:B------:R-:W-:Y:S01]  /*1800*/  FFMA R33, R49, R37, R32 ;  /* 0x0000002531217223 */ /* 0x000fe20000000020 */
[C---:B------:R-:W-:Y:S01]  /*1810*/  FFMA R93, R19.reuse, R71, R18 ;  /* 0x00000047135d7223 */ /* 0x040fe20000000012 */
[----:B------:R-:W-:Y:S01]  /*1820*/  FFMA R18, R48, R28, R97 ;  /* 0x0000001c30127223 */ /* 0x000fe20000000061 */
[----:B------:R-:W-:Y:S01]  /*1830*/  FFMA R91, R19, R39, R34 ;  /* 0x00000027135b7223 */ /* 0x000fe20000000022 */
[C---:B------:R-:W-:Y:S01]  /*1840*/  FFMA R41, R49.reuse, R57, R16 ;  /* 0x0000003931297223 */ /* 0x040fe20000000010 */
[----:B------:R-:W-:Y:S01]  /*1850*/  FFMA R40, R50, R38, R33 ;  /* 0x0000002632287223 */ /* 0x000fe20000000021 */
[----:B------:R-:W-:Y:S01]  /*1860*/  FFMA R35, R49, R29, R18 ;  /* 0x0000001d31237223 */ /* 0x000fe20000000012 */
[----:B------:R-:W-:Y:S01]  /*1870*/  FFMA R48, R48, R68, R101 ;  /* 0x0000004430307223 */ /* 0x000fe20000000065 */
[----:B------:R-:W3:Y:S01]  /*1880*/  LDS.128 R16, [R81+0x1010] ;  /* 0x0010100051107984 */ /* 0x000ee20000000c00 */
[----:B------:R-:W-:Y:S01]  /*1890*/  FFMA R99, R51, R39, R40 ;  /* 0x0000002733637223 */ /* 0x000fe20000000028 */
[----:B--2---:R-:W-:Y:S01]  /*18a0*/  FFMA R40, R24, R36, R107 ;  /* 0x0000002418287223 */ /* 0x004fe2000000006b */
[C---:B------:R-:W-:Y:S01]  /*18b0*/  FFMA R34, R50.reuse, R30, R35 ;  /* 0x0000001e32227223 */ /* 0x040fe20000000023 */
[----:B------:R-:W-:Y:S01]  /*18c0*/  FFMA R32, R50, R58, R41 ;  /* 0x0000003a32207223 */ /* 0x000fe20000000029 */
[----:B------:R-:W-:Y:S01]  /*18d0*/  FFMA R49, R49, R69, R48 ;  /* 0x0000004531317223 */ /* 0x000fe20000000030 */
[----:B------:R-:W-:Y:S01]  /*18e0*/  FFMA R33, R25, R37, R40 ;  /* 0x0000002519217223 */ /* 0x000fe20000000028 */
[C---:B------:R-:W-:Y:S01]  /*18f0*/  FFMA R97, R51.reuse, R31, R34 ;  /* 0x0000001f33617223 */ /* 0x040fe20000000022 */
[----:B------:R-:W2:Y:S01]  /*1900*/  LDS.128 R40, [R81+0x1090] ;  /* 0x0010900051287984 */ /* 0x000ea20000000c00 */
[----:B------:R-:W-:Y:S01]  /*1910*/  FFMA R95, R51, R59, R32 ;  /* 0x0000003b335f7223 */ /* 0x000fe20000000020 */
        /* <DEDUP_REMOVED lines=14> */
[C---:B-1----:R-:W-:Y:S01]  /*1a00*/  FFMA R24, R20.reuse, R68, R117 ;  /* 0x0000004414187223 */ /* 0x042fe20000000075 */
[C---:B------:R-:W-:Y:S01]  /*1a10*/  FFMA R32, R20.reuse, R36, R115 ;  /* 0x0000002414207223 */ /* 0x040fe20000000073 */
[C---:B------:R-:W-:Y:S01]  /*1a20*/  FFMA R26, R20.reuse, R28, R113 ;  /* 0x0000001c141a7223 */ /* 0x040fe20000000071 */
[----:B------:R-:W-:Y:S01]  /*1a30*/  FFMA R20, R20, R56, R111 ;  /* 0x0000003814147223 */ /* 0x000fe2000000006f */
        /* <DEDUP_REMOVED lines=16> */
[----:B------:R-:W-:Y:S01]  /*1b40*/  FFMA R16, R16, R56, R119 ;  /* 0x0000003810107223 */ /* 0x000fe20000000077 */
[C---:B------:R-:W-:Y:S01]  /*1b50*/  FFMA R25, R17.reuse, R69, R20 ;  /* 0x0000004511197223 */ /* 0x040fe20000000014 */
[C---:B------:R-:W-:Y:S01]  /*1b60*/  FFMA R21, R17.reuse, R37, R24 ;  /* 0x0000002511157223 */ /* 0x040fe20000000018 */
[C---:B------:R-:W-:Y:S01]  /*1b70*/  FFMA R23, R17.reuse, R29, R22 ;  /* 0x0000001d11177223 */ /* 0x040fe20000000016 */
[----:B------:R-:W-:Y:S01]  /*1b80*/  FFMA R17, R17, R57, R16 ;  /* 0x0000003911117223 */ /* 0x000fe20000000010 */
[----:B------:R-:W1:Y:S01]  /*1b90*/  LDS.128 R44, [R81+0x1190] ;  /* 0x00119000512c7984 */ /* 0x000e620000000c00 */
[C---:B------:R-:W-:Y:S01]  /*1ba0*/  FFMA R16, R18.reuse, R70, R25 ;  /* 0x0000004612107223 */ /* 0x040fe20000000019 */
[C---:B------:R-:W-:Y:S01]  /*1bb0*/  FFMA R22, R18.reuse, R38, R21 ;  /* 0x0000002612167223 */ /* 0x040fe20000000015 */
[C---:B------:R-:W-:Y:S01]  /*1bc0*/  FFMA R20, R18.reuse, R30, R23 ;  /* 0x0000001e12147223 */ /* 0x040fe20000000017 */
[----:B------:R-:W-:Y:S01]  /*1bd0*/  FFMA R18, R18, R58, R17 ;  /* 0x0000003a12127223 */ /* 0x000fe20000000011 */
[C---:B--2---:R-:W-:Y:S01]  /*1be0*/  FFMA R72, R40.reuse, R56, R72 ;  /* 0x0000003828487223 */ /* 0x044fe20000000048 */
[C---:B------:R-:W-:Y:S01]  /*1bf0*/  FFMA R74, R40.reuse, R28, R74 ;  /* 0x0000001c284a7223 */ /* 0x040fe2000000004a */
[C---:B------:R-:W-:Y:S01]  /*1c00*/  FFMA R123, R19.reuse, R39, R22 ;  /* 0x00000027137b7223 */ /* 0x040fe20000000016 */
        /* <DEDUP_REMOVED lines=8> */
[----:B------:R-:W-:Y:S01]  /*1c90*/  FFMA R86, R40, R36, R86 ;  /* 0x0000002428567223 */ /* 0x000fe20000000056 */
[C---:B------:R-:W-:Y:S01]  /*1ca0*/  FFMA R72, R42.reuse, R58, R19 ;  /* 0x0000003a2a487223 */ /* 0x040fe20000000013 */
[C---:B------:R-:W-:Y:S01]  /*1cb0*/  FFMA R74, R42.reuse, R30, R17 ;  /* 0x0000001e2a4a7223 */ /* 0x040fe20000000011 */
[----:B------:R-:W-:Y:S01]  /*1cc0*/  LDS.128 R48, [R81+0x20] ;  /* 0x0000200051307984 */ /* 0x000fe20000000c00 */
[----:B------:R-:W-:Y:S01]  /*1cd0*/  FFMA R41, R41, R37, R86 ;  /* 0x0000002529297223 */ /* 0x000fe20000000056 */
[----:B------:R-:W-:Y:S01]  /*1ce0*/  FFMA R88, R42, R70, R21 ;  /* 0x000000462a587223 */ /* 0x000fe20000000015 */
[----:B------:R-:W-:Y:S01]  /*1cf0*/  FFMA R40, R52, R56, R61 ;  /* 0x0000003834287223 */ /* 0x000fe2000000003d */
[----:B------:R-:W2:Y:S01]  /*1d00*/  LDS.128 R16, [R80+0x20] ;  /* 0x0000200050107984 */ /* 0x000ea20000000c00 */
[----:B------:R-:W-:Y:S01]  /*1d10*/  FFMA R86, R42, R38, R41 ;  /* 0x000000262a567223 */ /* 0x000fe20000000029 */
[C---:B------:R-:W-:Y:S01]  /*1d20*/  FFMA R42, R52.reuse, R28, R63 ;  /* 0x0000001c342a7223 */ /* 0x040fe2000000003f */
[C---:B------:R-:W-:Y:S01]  /*1d30*/  FFMA R90, R52.reuse, R36, R73 ;  /* 0x00000024345a7223 */ /* 0x040fe20000000049 */
[----:B------:R-:W3:Y:S01]  /*1d40*/  LDS.128 R24, [R80+0x120] ;  /* 0x0001200050187984 */ /* 0x000ee20000000c00 */
[C---:B------:R-:W-:Y:S01]  /*1d50*/  FFMA R86, R43.reuse, R39, R86 ;  /* 0x000000272b567223 */ /* 0x040fe20000000056 */
[C---:B------:R-:W-:Y:S01]  /*1d60*/  FFMA R74, R43.reuse, R31, R74 ;  /* 0x0000001f2b4a7223 */ /* 0x040fe2000000004a */
[C---:B------:R-:W-:Y:S01]  /*1d70*/  FFMA R72, R43.reuse, R59, R72 ;  /* 0x0000003b2b487223 */ /* 0x040fe20000000048 */
[----:B------:R-:W4:Y:S01]  /*1d80*/  LDS.128 R20, [R80+0xa0] ;  /* 0x0000a00050147984 */ /* 0x000f220000000c00 */
[----:B------:R-:W-:Y:S01]  /*1d90*/  FFMA R88, R43, R71, R88 ;  /* 0x000000472b587223 */ /* 0x000fe20000000058 */
        /* <DEDUP_REMOVED lines=9> */
[----:B------:R-:W-:Y:S01]  /*1e30*/  FFMA R52, R54, R58, R73 ;  /* 0x0000003a36347223 */ /* 0x000fe20000000049 */
[----:B-1----:R-:W-:Y:S01]  /*1e40*/  FFMA R28, R44, R28, R65 ;  /* 0x0000001c2c1c7223 */ /* 0x002fe20000000041 */
[----:B------:R-:W-:Y:S01]  /*1e50*/  FFMA R54, R54, R70, R53 ;  /* 0x0000004636367223 */ /* 0x000fe20000000035 */
[C---:B------:R-:W-:Y:S01]  /*1e60*/  FFMA R103, R55.reuse, R39, R92 ;  /* 0x0000002737677223 */ /* 0x040fe2000000005c */
[----:B------:R-:W-:Y:S01]  /*1e70*/  FFMA R75, R55, R31, R90 ;  /* 0x0000001f374b7223 */ /* 0x000fe2000000005a */
[----:B------:R-:W-:Y:S01]  /*1e80*/  FFMA R29, R45, R29, R28 ;  /* 0x0000001d2d1d7223 */ /* 0x000fe2000000001c */
[C---:B------:R-:W-:Y:S01]  /*1e90*/  FFMA R73, R55.reuse, R59, R52 ;  /* 0x0000003b37497223 */ /* 0x040fe20000000034 */
[----:B------:R-:W-:Y:S01]  /*1ea0*/  FFMA R111, R55, R71, R54 ;  /* 0x00000047376f7223 */ /* 0x000fe20000000036 */
[C---:B------:R-:W-:Y:S01]  /*1eb0*/  FFMA R36, R44.reuse, R36, R67 ;  /* 0x000000242c247223 */ /* 0x040fe20000000043 */
[----:B------:R-:W1:Y:S01]  /*1ec0*/  LDS.128 R52, [R81+0x120] ;  /* 0x0001200051347984 */ /* 0x000e620000000c00 */
[----:B------:R-:W-:Y:S01]  /*1ed0*/  FFMA R60, R44, R56, R60 ;  /* 0x000000382c3c7223 */ /* 0x000fe2000000003c */
[----:B------:R-:W-:Y:S01]  /*1ee0*/  FFMA R30, R46, R30, R29 ;  /* 0x0000001e2e1e7223 */ /* 0x000fe2000000001d */
[----:B------:R-:W-:Y:S01]  /*1ef0*/  FFMA R62, R44, R68, R62 ;  /* 0x000000442c3e7223 */ /* 0x000fe2000000003e */
[C---:B------:R-:W-:Y:S01]  /*1f00*/  FFMA R37, R45.reuse, R37, R36 ;  /* 0x000000252d257223 */ /* 0x040fe20000000024 */
[----:B------:R-:W-:Y:S01]  /*1f10*/  FFMA R57, R45, R57, R60 ;  /* 0x000000392d397223 */ /* 0x000fe2000000003c */
[----:B------:R-:W-:Y:S01]  /*1f20*/  FFMA R67, R47, R31, R30 ;  /* 0x0000001f2f437223 */ /* 0x000fe2000000001e */
[----:B------:R-:W-:Y:S01]  /*1f30*/  FFMA R45, R45, R69, R62 ;  /* 0x000000452d2d7223 */ /* 0x000fe2000000003e */
[C---:B------:R-:W-:Y:S01]  /*1f40*/  FFMA R38, R46.reuse, R38, R37 ;  /* 0x000000262e267223 */ /* 0x040fe20000000025 */
[C---:B------:R-:W-:Y:S01]  /*1f50*/  FFMA R58, R46.reuse, R58, R57 ;  /* 0x0000003a2e3a7223 */ /* 0x040fe20000000039 */
[----:B------:R-:W-:Y:S01]  /*1f60*/  LDS.128 R60, [R81+0x1120] ;  /* 0x00112000513c7984 */ /* 0x000fe20000000c00 */
[----:B------:R-:W-:Y:S01]  /*1f70*/  FFMA R46, R46, R70, R45 ;  /* 0x000000462e2e7223 */ /* 0x000fe2000000002d */
[C---:B--2---:R-:W-:Y:S01]  /*1f80*/  FFMA R30, R48.reuse, R16, R89 ;  /* 0x00000010301e7223 */ /* 0x044fe20000000059 */
[C---:B------:R-:W-:Y:S01]  /*1f90*/  FFMA R65, R47.reuse, R39, R38 ;  /* 0x000000272f417223 */ /* 0x040fe20000000026 */
[C---:B------:R-:W-:Y:S01]  /*1fa0*/  FFMA R69, R47.reuse, R59, R58 ;  /* 0x0000003b2f457223 */ /* 0x040fe2000000003a */
[----:B------:R-:W-:Y:S01]  /*1fb0*/  FFMA R71, R47, R71, R46 ;  /* 0x000000472f477223 */ /* 0x000fe2000000002e */
[C---:B---3--:R-:W-:Y:S01]  /*1fc0*/  FFMA R28, R48.reuse, R24, R87 ;  /* 0x00000018301c7223 */ /* 0x048fe20000000057 */
[C---:B------:R-:W-:Y:S01]  /*1fd0*/  FFMA R39, R49.reuse, R17, R30 ;  /* 0x0000001131277223 */ /* 0x040fe2000000001e */
[----:B------:R-:W-:Y:S01]  /*1fe0*/  LDS.128 R56, [R81+0x30] ;  /* 0x0000300051387984 */ /* 0x000fe20000000c00 */
[----:B----4-:R-:W-:Y:S01]  /*1ff0*/  FFMA R36, R48, R20, R91 ;  /* 0x0000001430247223 */ /* 0x010fe2000000005b */
[C---:B------:R-:W-:Y:S01]  /*2000*/  FFMA R45, R49.reuse, R25, R28 ;  /* 0x00000019312d7223 */ /* 0x040fe2000000001c */
[C---:B------:R-:W-:Y:S01]  /*2010*/  FFMA R38, R50.reuse, R18, R39 ;  /* 0x0000001232267223 */ /* 0x040fe20000000027 */
[----:B------:R-:W2:Y:S01]  /*2020*/  LDS.128 R28, [R81+0x1a0] ;  /* 0x0001a000511c7984 */ /* 0x000ea20000000c00 */
        /* <DEDUP_REMOVED lines=13> */
[C---:B------:R-:W-:Y:S01]  /*2100*/  FFMA R49, R41.reuse, R25, R36 ;  /* 0x0000001929317223 */ /* 0x040fe20000000024 */
[----:B------:R-:W-:Y:S01]  /*2110*/  FFMA R40, R40, R32, R101 ;  /* 0x0000002028287223 */ /* 0x000fe20000000065 */
[----:B------:R-:W3:Y:S01]  /*2120*/  LDS.128 R36, [R81+0x1020] ;  /* 0x0010200051247984 */ /* 0x000ee20000000c00 */
[----:B------:R-:W-:Y:S01]  /*2130*/  FFMA R45, R41, R21, R44 ;  /* 0x00000015292d7223 */ /* 0x000fe2000000002c */
[----:B------:R-:W-:Y:S01]  /*2140*/  FFMA R93, R51, R35, R50 ;  /* 0x00000023335d7223 */ /* 0x000fe20000000032 */
[----:B------:R-:W-:Y:S01]  /*2150*/  FFMA R41, R41, R33, R40 ;  /* 0x0000002129297223 */ /* 0x000fe20000000028 */
[C---:B------:R-:W-:Y:S01]  /*2160*/  FFMA R40, R42.reuse, R26, R49 ;  /* 0x0000001a2a287223 */ /* 0x040fe20000000031 */
[C---:B------:R-:W-:Y:S01]  /*2170*/  FFMA R46, R42.reuse, R22, R45 ;  /* 0x000000162a2e7223 */ /* 0x040fe2000000002d */
[----:B------:R-:W4:Y:S01]  /*2180*/  LDS.128 R48, [R81+0x10a0] ;  /* 0x0010a00051307984 */ /* 0x000f220000000c00 */
[C---:B------:R-:W-:Y:S01]  /*2190*/  FFMA R44, R42.reuse, R18, R47 ;  /* 0x000000122a2c7223 */ /* 0x040fe2000000002f */
[----:B------:R-:W-:Y:S01]  /*21a0*/  FFMA R42, R42, R34, R41 ;  /* 0x000000222a2a7223 */ /* 0x000fe20000000029 */
[C---:B------:R-:W-:Y:S01]  /*21b0*/  FFMA R95, R43.reuse, R27, R40 ;  /* 0x0000001b2b5f7223 */ /* 0x040fe20000000028 */
[C---:B-1----:R-:W-:Y:S01]  /*21c0*/  FFMA R40, R52.reuse, R24, R105 ;  /* 0x0000001834287223 */ /* 0x042fe20000000069 */
        /* <DEDUP_REMOVED lines=13> */
[C---:B--2---:R-:W-:Y:S01]  /*22a0*/  FFMA R66, R28.reuse, R32, R66 ;  /* 0x000000201c427223 */ /* 0x044fe20000000042 */
[----:B------:R-:W-:Y:S01]  /*22b0*/  FFMA R107, R55, R19, R42 ;  /* 0x00000013376b7223 */ /* 0x000fe2000000002a */
        /* <DEDUP_REMOVED lines=21> */
[-C--:B------:R-:W-:Y:S01]  /*2410*/  FFMA R64, R55, R35.reuse, R64 ;  /* 0x0000002337407223 */ /* 0x080fe20000000040 */
[----:B------:R-:W-:Y:S01]  /*2420*/  FFMA R66, R31, R35, R66 ;  /* 0x000000231f427223 */ /* 0x000fe20000000042 */
[----:B------:R-:W1:Y:S01]  /*2430*/  LDS.128 R52, [R81+0x11a0] ;  /* 0x0011a00051347984 */ /* 0x000e620000000c00 */
[C---:B------:R-:W-:Y:S01]  /*2440*/  FFMA R41, R37.reuse, R33, R28 ;  /* 0x0000002125297223 */ /* 0x040fe2000000001c */
[C---:B------:R-:W-:Y:S01]  /*2450*/  FFMA R29, R37.reuse, R21, R40 ;  /* 0x00000015251d7223 */ /* 0x040fe20000000028 */
[C---:B------:R-:W-:Y:S01]  /*2460*/  FFMA R31, R37.reuse, R17, R30 ;  /* 0x00000011251f7223 */ /* 0x040fe2000000001e */
[----:B------:R-:W-:Y:S01]  /*2470*/  FFMA R37, R37, R25, R36 ;  /* 0x0000001925257223 */ /* 0x000fe20000000024 */
[C---:B----4-:R-:W-:Y:S01]  /*2480*/  FFMA R88, R48.reuse, R32, R88 ;  /* 0x0000002030587223 */ /* 0x050fe20000000058 */
        /* <DEDUP_REMOVED lines=17> */
[----:B------:R-:W2:Y:S01]  /*25a0*/  LDS.128 R36, [R80+0xb0] ;  /* 0x0000b00050247984 */ /* 0x000ea20000000c00 */
[----:B------:R-:W-:Y:S01]  /*25b0*/  FFMA R49, R49, R21, R86 ;  /* 0x0000001531317223 */ /* 0x000fe20000000056 */
[C---:B------:R-:W-:Y:S01]  /*25c0*/  FFMA R48, R60.reuse, R24, R73 ;  /* 0x000000183c307223 */ /* 0x040fe20000000049 */
[----:B------:R-:W-:Y:S01]  /*25d0*/  FFMA R86, R60, R20, R103 ;  /* 0x000000143c567223 */ /* 0x000fe20000000067 */
[----:B------:R-:W3:Y:S01]  /*25e0*/  LDS.128 R28, [R80+0x30] ;  /* 0x00003000501c7984 */ /* 0x000ee20000000c00 */
[----:B------:R-:W-:Y:S01]  /*25f0*/  FFMA R72, R50, R22, R49 ;  /* 0x0000001632487223 */ /* 0x000fe20000000031 */
[C---:B------:R-:W-:Y:S01]  /*2600*/  FFMA R50, R60.reuse, R16, R75 ;  /* 0x000000103c327223 */ /* 0x040fe2000000004b */
[C---:B------:R-:W-:Y:S01]  /*2610*/  FFMA R70, R51.reuse, R19, R70 ;  /* 0x0000001333467223 */ /* 0x040fe20000000046 */
[----:B------:R-:W4:Y:S01]  /*2620*/  LDS.128 R40, [R80+0x130] ;  /* 0x0001300050287984 */ /* 0x000f220000000c00 */
[C---:B------:R-:W-:Y:S01]  /*2630*/  FFMA R72, R51.reuse, R23, R72 ;  /* 0x0000001733487223 */ /* 0x040fe20000000048 */
[C---:B------:R-:W-:Y:S01]  /*2640*/  FFMA R68, R51.reuse, R27, R68 ;  /* 0x0000001b33447223 */ /* 0x040fe20000000044 */
[----:B------:R-:W-:Y:S01]  /*2650*/  FFMA R74, R51, R35, R74 ;  /* 0x00000023334a7223 */ /* 0x000fe2000000004a */
[C---:B------:R-:W-:Y:S01]  /*2660*/  FFMA R75, R61.reuse, R17, R50 ;  /* 0x000000113d4b7223 */ /* 0x040fe20000000032 */
[C---:B------:R-:W-:Y:S01]  /*2670*/  FFMA R103, R61.reuse, R25, R48 ;  /* 0x000000193d677223 */ /* 0x040fe20000000030 */
[----:B------:R-:W-:Y:S01]  /*2680*/  LDS.128 R44, [R80+0x1b0] ;  /* 0x0001b000502c7984 */ /* 0x000fe20000000c00 */
        /* <DEDUP_REMOVED lines=10> */
[C---:B------:R-:W-:Y:S01]  /*2730*/  FFMA R75, R63.reuse, R19, R86 ;  /* 0x000000133f4b7223 */ /* 0x040fe20000000056 */
[C---:B------:R-:W-:Y:S01]  /*2740*/  FFMA R73, R63.reuse, R27, R60 ;  /* 0x0000001b3f497223 */ /* 0x040fe2000000003c */
[----:B------:R-:W-:Y:S01]  /*2750*/  FFMA R111, R63, R35, R62 ;  /* 0x000000233f6f7223 */ /* 0x000fe2000000003e */
[C---:B------:R-:W-:Y:S01]  /*2760*/  FFMA R20, R52.reuse, R20, R65 ;  /* 0x0000001434147223 */ /* 0x040fe20000000041 */
[C---:B------:R-:W-:Y:S01]  /*2770*/  FFMA R17, R53.reuse, R17, R16 ;  /* 0x0000001135117223 */ /* 0x040fe20000000010 */
[----:B------:R-:W1:Y:S01]  /*2780*/  LDS.128 R60, [R81+0x130] ;  /* 0x00013000513c7984 */ /* 0x000e620000000c00 */
        /* <DEDUP_REMOVED lines=9> */
[----:B--2---:R-:W-:Y:S01]  /*2820*/  FFMA R20, R56, R36, R91 ;  /* 0x0000002438147223 */ /* 0x004fe2000000005b */
[C---:B------:R-:W-:Y:S01]  /*2830*/  FFMA R65, R55.reuse, R23, R22 ;  /* 0x0000001737417223 */ /* 0x040fe20000000016 */
[----:B------:R-:W-:Y:S01]  /*2840*/  FFMA R34, R54, R34, R33 ;  /* 0x0000002236227223 */ /* 0x000fe20000000021 */
[----:B------:R-:W-:Y:S01]  /*2850*/  FFMA R69, R55, R27, R26 ;  /* 0x0000001b37457223 */ /* 0x000fe2000000001a */
[C---:B---3--:R-:W-:Y:S01]  /*2860*/  FFMA R18, R56.reuse, R28, R89 ;  /* 0x0000001c38127223 */ /* 0x048fe20000000059 */
[----:B------:R-:W-:Y:S01]  /*2870*/  FFMA R21, R57, R37, R20 ;  /* 0x0000002539157223 */ /* 0x000fe20000000014 */
[----:B------:R-:W-:Y:S01]  /*2880*/  FFMA R71, R55, R35, R34 ;  /* 0x0000002337477223 */ /* 0x000fe20000000022 */
[----:B----4-:R-:W-:Y:S01]  /*2890*/  FFMA R16, R56, R40, R87 ;  /* 0x0000002838107223 */ /* 0x010fe20000000057 */
[C---:B------:R-:W-:Y:S01]  /*28a0*/  FFMA R23, R57.reuse, R29, R18 ;  /* 0x0000001d39177223 */ /* 0x040fe20000000012 */
[C---:B------:R-:W-:Y:S01]  /*28b0*/  FFMA R24, R58.reuse, R38, R21 ;  /* 0x000000263a187223 */ /* 0x040fe20000000015 */
[----:B------:R-:W-:Y:S01]  /*28c0*/  LDS.128 R52, [R81+0x11b0] ;  /* 0x0011b00051347984 */ /* 0x000fe20000000c00 */
[----:B------:R-:W-:Y:S01]  /*28d0*/  FFMA R25, R57, R41, R16 ;  /* 0x0000002939197223 */ /* 0x000fe20000000010 */
[C---:B------:R-:W-:Y:S01]  /*28e0*/  FFMA R22, R58.reuse, R30, R23 ;  /* 0x0000001e3a167223 */ /* 0x040fe20000000017 */
[C---:B------:R-:W-:Y:S01]  /*28f0*/  FFMA R91, R59.reuse, R39, R24 ;  /* 0x000000273b5b7223 */ /* 0x040fe20000000018 */
[----:B------:R-:W2:Y:S01]  /*2900*/  LDS.128 R16, [R81+0x1b0] ;  /* 0x0001b00051107984 */ /* 0x000ea20000000c00 */
[----:B------:R-:W-:Y:S01]  /*2910*/  FFMA R20, R58, R42, R25 ;  /* 0x0000002a3a147223 */ /* 0x000fe20000000019 */
[C---:B------:R-:W-:Y:S01]  /*2920*/  FFMA R89, R59.reuse, R31, R22 ;  /* 0x0000001f3b597223 */ /* 0x040fe20000000016 */
        /* <DEDUP_REMOVED lines=13> */
[----:B------:R-:W3:Y:S01]  /*2a00*/  LDS.128 R20, [R81+0x1030] ;  /* 0x0010300051147984 */ /* 0x000ee20000000c00 */
[C---:B------:R-:W-:Y:S01]  /*2a10*/  FFMA R99, R51.reuse, R39, R32 ;  /* 0x0000002733637223 */ /* 0x040fe20000000020 */
[C---:B------:R-:W-:Y:S01]  /*2a20*/  FFMA R97, R51.reuse, R31, R26 ;  /* 0x0000001f33617223 */ /* 0x040fe2000000001a */
[C---:B------:R-:W-:Y:S01]  /*2a30*/  FFMA R95, R51.reuse, R43, R24 ;  /* 0x0000002b335f7223 */ /* 0x040fe20000000018 */
[----:B------:R-:W-:Y:S01]  /*2a40*/  FFMA R101, R51, R47, R50 ;  /* 0x0000002f33657223 */ /* 0x000fe20000000032 */
[C---:B-1----:R-:W-:Y:S01]  /*2a50*/  FFMA R32, R60.reuse, R36, R109 ;  /* 0x000000243c207223 */ /* 0x042fe2000000006d */
[----:B------:R-:W1:Y:S01]  /*2a60*/  LDS.128 R48, [R81+0x10b0] ;  /* 0x0010b00051307984 */ /* 0x000e620000000c00 */
        /* <DEDUP_REMOVED lines=15> */
[-C--:B------:R-:W-:Y:S01]  /*2b60*/  FFMA R56, R56, R44.reuse, R93 ;  /* 0x0000002c38387223 */ /* 0x080fe2000000005d */
[----:B------:R-:W4:Y:S01]  /*2b70*/  LDS.128 R60, [R81+0x1130] ;  /* 0x00113000513c7984 */ /* 0x000f220000000c00 */
        /* <DEDUP_REMOVED lines=19> */
[-C--:B------:R-:W-:Y:S01]  /*2cb0*/  FFMA R20, R20, R40.reuse, R119 ;  /* 0x0000002814147223 */ /* 0x080fe20000000077 */
[C---:B------:R-:W-:Y:S01]  /*2cc0*/  FFMA R17, R21.reuse, R37, R24 ;  /* 0x0000002515117223 */ /* 0x040fe20000000018 */
[----:B------:R-:W-:Y:S01]  /*2cd0*/  FFMA R19, R21, R29, R18 ;  /* 0x0000001d15137223 */ /* 0x000fe20000000012 */
[-C--:B------:R-:W-:Y:S01]  /*2ce0*/  FFMA R57, R57, R45.reuse, R56 ;  /* 0x0000002d39397223 */ /* 0x080fe20000000038 */
[C---:B------:R-:W-:Y:S01]  /*2cf0*/  FFMA R25, R21.reuse, R45, R16 ;  /* 0x0000002d15197223 */ /* 0x040fe20000000010 */
[C---:B-1----:R-:W-:Y:S01]  /*2d00*/  FFMA R68, R48.reuse, R40, R68 ;  /* 0x0000002830447223 */ /* 0x042fe20000000044 */
[C---:B------:R-:W-:Y:S01]  /*2d10*/  FFMA R70, R48.reuse, R28, R70 ;  /* 0x0000001c30467223 */ /* 0x040fe20000000046 */
[-C--:B------:R-:W-:Y:S01]  /*2d20*/  FFMA R21, R21, R41.reuse, R20 ;  /* 0x0000002915157223 */ /* 0x080fe20000000014 */
[----:B------:R-:W-:Y:S01]  /*2d30*/  FFMA R74, R48, R44, R74 ;  /* 0x0000002c304a7223 */ /* 0x000fe2000000004a */
[C---:B------:R-:W-:Y:S01]  /*2d40*/  FFMA R20, R22.reuse, R38, R17 ;  /* 0x0000002616147223 */ /* 0x040fe20000000011 */
[----:B------:R-:W-:Y:S01]  /*2d50*/  FFMA R18, R22, R30, R19 ;  /* 0x0000001e16127223 */ /* 0x000fe20000000013 */
[-C--:B------:R-:W-:Y:S01]  /*2d60*/  FFMA R58, R58, R46.reuse, R57 ;  /* 0x0000002e3a3a7223 */ /* 0x080fe20000000039 */
[C---:B------:R-:W-:Y:S01]  /*2d70*/  FFMA R16, R22.reuse, R46, R25 ;  /* 0x0000002e16107223 */ /* 0x040fe20000000019 */
[C---:B------:R-:W-:Y:S01]  /*2d80*/  FFMA R19, R49.reuse, R41, R68 ;  /* 0x0000002931137223 */ /* 0x040fe20000000044 */
[C---:B------:R-:W-:Y:S01]  /*2d90*/  FFMA R17, R49.reuse, R29, R70 ;  /* 0x0000001d31117223 */ /* 0x040fe20000000046 */
[----:B------:R-:W-:Y:S01]  /*2da0*/  FFMA R22, R22, R42, R21 ;  /* 0x0000002a16167223 */ /* 0x000fe20000000015 */
[----:B------:R-:W-:Y:S01]  /*2db0*/  FFMA R21, R49, R45, R74 ;  /* 0x0000002d31157223 */ /* 0x000fe2000000004a */
[----:B------:R-:W-:Y:S01]  /*2dc0*/  FFMA R72, R48, R36, R72 ;  /* 0x0000002430487223 */ /* 0x000fe20000000048 */
[----:B------:R-:W-:Y:S01]  /*2dd0*/  FFMA R93, R59, R47, R58 ;  /* 0x0000002f3b5d7223 */ /* 0x000fe2000000003a */
[C---:B------:R-:W-:Y:S01]  /*2de0*/  FFMA R121, R23.reuse, R31, R18 ;  /* 0x0000001f17797223 */ /* 0x040fe20000000012 */
[C---:B------:R-:W-:Y:S01]  /*2df0*/  FFMA R125, R23.reuse, R47, R16 ;  /* 0x0000002f177d7223 */ /* 0x040fe20000000010 */
[C---:B------:R-:W-:Y:S01]  /*2e00*/  FFMA R68, R50.reuse, R42, R19 ;  /* 0x0000002a32447223 */ /* 0x040fe20000000013 */
[C---:B------:R-:W-:Y:S01]  /*2e10*/  FFMA R70, R50.reuse, R30, R17 ;  /* 0x0000001e32467223 */ /* 0x040fe20000000011 */
[----:B------:R-:W-:Y:S01]  /*2e20*/  LDS.128 R56, [R81+0x40] ;  /* 0x0000400051387984 */ /* 0x000fe20000000c00 */
[C---:B------:R-:W-:Y:S01]  /*2e30*/  FFMA R123, R23.reuse, R39, R20 ;  /* 0x00000027177b7223 */ /* 0x040fe20000000014 */
[----:B------:R-:W-:Y:S01]  /*2e40*/  FFMA R119, R23, R43, R22 ;  /* 0x0000002b17777223 */ /* 0x000fe20000000016 */
[----:B------:R-:W-:Y:S01]  /*2e50*/  FFMA R74, R50, R46, R21 ;  /* 0x0000002e324a7223 */ /* 0x000fe20000000015 */
[----:B------:R-:W1:Y:S01]  /*2e60*/  LDS.128 R16, [R80+0x40] ;  /* 0x0000400050107984 */ /* 0x000e620000000c00 */
[----:B------:R-:W-:Y:S01]  /*2e70*/  FFMA R49, R49, R37, R72 ;  /* 0x0000002531317223 */ /* 0x000fe20000000048 */
[C---:B----4-:R-:W-:Y:S01]  /*2e80*/  FFMA R48, R60.reuse, R40, R73 ;  /* 0x000000283c307223 */ /* 0x050fe20000000049 */
        /* <DEDUP_REMOVED lines=8> */
[----:B------:R-:W-:Y:S01]  /*2f10*/  FFMA R74, R51, R47, R74 ;  /* 0x0000002f334a7223 */ /* 0x000fe2000000004a */
[----:B------:R-:W-:Y:S01]  /*2f20*/  FFMA R60, R60, R44, R111 ;  /* 0x0000002c3c3c7223 */ /* 0x000fe2000000006f */
[C---:B------:R-:W-:Y:S01]  /*2f30*/  FFMA R75, R61.reuse, R29, R50 ;  /* 0x0000001d3d4b7223 */ /* 0x040fe20000000032 */
[C---:B------:R-:W-:Y:S01]  /*2f40*/  FFMA R103, R61.reuse, R41, R48 ;  /* 0x000000293d677223 */ /* 0x040fe20000000030 */
[C---:B------:R-:W-:Y:S01]  /*2f50*/  FFMA R73, R61.reuse, R37, R86 ;  /* 0x000000253d497223 */ /* 0x040fe20000000056 */
[----:B------:R-:W4:Y:S01]  /*2f60*/  LDS.128 R48, [R81+0xc0] ;  /* 0x0000c00051307984 */ /* 0x000f220000000c00 */
[----:B------:R-:W-:Y:S01]  /*2f70*/  FFMA R61, R61, R45, R60 ;  /* 0x0000002d3d3d7223 */ /* 0x000fe2000000003c */
[C---:B------:R-:W-:Y:S01]  /*2f80*/  FFMA R86, R62.reuse, R30, R75 ;  /* 0x0000001e3e567223 */ /* 0x040fe2000000004b */
[C---:B------:R-:W-:Y:S01]  /*2f90*/  FFMA R88, R62.reuse, R38, R73 ;  /* 0x000000263e587223 */ /* 0x040fe20000000049 */
[C---:B------:R-:W-:Y:S01]  /*2fa0*/  FFMA R60, R62.reuse, R42, R103 ;  /* 0x0000002a3e3c7223 */ /* 0x040fe20000000067 */
[----:B------:R-:W-:Y:S01]  /*2fb0*/  FFMA R62, R62, R46, R61 ;  /* 0x0000002e3e3e7223 */ /* 0x000fe2000000003d */
[----:B------:R-:W4:Y:S01]  /*2fc0*/  LDS.128 R32, [R80+0x1c0] ;  /* 0x0001c00050207984 */ /* 0x000f220000000c00 */
[C---:B------:R-:W-:Y:S01]  /*2fd0*/  FFMA R103, R63.reuse, R39, R88 ;  /* 0x000000273f677223 */ /* 0x040fe20000000058 */
[C---:B------:R-:W-:Y:S01]  /*2fe0*/  FFMA R75, R63.reuse, R31, R86 ;  /* 0x0000001f3f4b7223 */ /* 0x040fe20000000056 */
[C---:B------:R-:W-:Y:S01]  /*2ff0*/  FFMA R73, R63.reuse, R43, R60 ;  /* 0x0000002b3f497223 */ /* 0x040fe2000000003c */
[----:B------:R-:W-:Y:S01]  /*3000*/  FFMA R111, R63, R47, R62 ;  /* 0x0000002f3f6f7223 */ /* 0x000fe2000000003e */
[C---:B------:R-:W-:Y:S01]  /*3010*/  FFMA R28, R52.reuse, R28, R67 ;  /* 0x0000001c341c7223 */ /* 0x040fe20000000043 */
[----:B------:R-:W4:Y:S01]  /*3020*/  LDS.128 R60, [R81+0x140] ;  /* 0x00014000513c7984 */ /* 0x000f220000000c00 */
        /* <DEDUP_REMOVED lines=11> */
[----:B-1----:R-:W-:Y:S01]  /*30e0*/  FFMA R30, R56, R16, R89 ;  /* 0x00000010381e7223 */ /* 0x002fe20000000059 */
[C---:B------:R-:W-:Y:S01]  /*30f0*/  FFMA R65, R55.reuse, R39, R38 ;  /* 0x0000002737417223 */ /* 0x040fe20000000026 */
[----:B------:R-:W-:Y:S01]  /*3100*/  FFMA R46, R54, R46, R45 ;  /* 0x0000002e362e7223 */ /* 0x000fe2000000002d */
[----:B------:R-:W-:Y:S01]  /*3110*/  FFMA R69, R55, R43, R42 ;  /* 0x0000002b37457223 */ /* 0x000fe2000000002a */
[C---:B--2---:R-:W-:Y:S01]  /*3120*/  FFMA R28, R56.reuse, R24, R87 ;  /* 0x00000018381c7223 */ /* 0x044fe20000000057 */
[----:B------:R-:W-:Y:S01]  /*3130*/  FFMA R31, R57, R17, R30 ;  /* 0x00000011391f7223 */ /* 0x000fe2000000001e */
[----:B------:R-:W-:Y:S01]  /*3140*/  FFMA R71, R55, R47, R46 ;  /* 0x0000002f37477223 */ /* 0x000fe2000000002e */
[----:B---3--:R-:W-:Y:S01]  /*3150*/  FFMA R36, R56, R20, R91 ;  /* 0x0000001438247223 */ /* 0x008fe2000000005b */
[C---:B------:R-:W-:Y:S01]  /*3160*/  FFMA R41, R57.reuse, R25, R28 ;  /* 0x0000001939297223 */ /* 0x040fe2000000001c */
[C---:B------:R-:W-:Y:S01]  /*3170*/  FFMA R30, R58.reuse, R18, R31 ;  /* 0x000000123a1e7223 */ /* 0x040fe2000000001f */
[----:B------:R-:W-:Y:S01]  /*3180*/  LDS.128 R44, [R81+0x1040] ;  /* 0x00104000512c7984 */ /* 0x000fe20000000c00 */
[----:B------:R-:W-:Y:S01]  /*3190*/  FFMA R29, R57, R21, R36 ;  /* 0x00000015391d7223 */ /* 0x000fe20000000024 */
[----:B------:R-:W-:Y:S01]  /*31a0*/  FFMA R28, R58, R26, R41 ;  /* 0x0000001a3a1c7223 */ /* 0x000fe20000000029 */
[C---:B------:R-:W-:Y:S01]  /*31b0*/  FFMA R89, R59.reuse, R19, R30 ;  /* 0x000000133b597223 */ /* 0x040fe2000000001e */
[----:B------:R-:W1:Y:S01]  /*31c0*/  LDS.128 R36, [R81+0x1c0] ;  /* 0x0001c00051247984 */ /* 0x000e620000000c00 */
[C---:B----4-:R-:W-:Y:S01]  /*31d0*/  FFMA R30, R48.reuse, R16, R97 ;  /* 0x00000010301e7223 */ /* 0x050fe20000000061 */
[----:B------:R-:W-:Y:S01]  /*31e0*/  FFMA R87, R59, R27, R28 ;  /* 0x0000001b3b577223 */ /* 0x000fe2000000001c */
[----:B------:R-:W-:Y:S01]  /*31f0*/  FFMA R28, R48, R24, R95 ;  /* 0x00000018301c7223 */ /* 0x000fe2000000005f */
[----:B------:R-:W-:Y:S01]  /*3200*/  FFMA R40, R58, R22, R29 ;  /* 0x000000163a287223 */ /* 0x000fe2000000001d */
[C---:B------:R-:W-:Y:S01]  /*3210*/  FFMA R31, R49.reuse, R17, R30 ;  /* 0x00000011311f7223 */ /* 0x040fe2000000001e */
[----:B------:R-:W-:Y:S01]  /*3220*/  LDS.128 R52, [R80+0xd0] ;  /* 0x0000d00050347984 */ /* 0x000fe20000000c00 */
        /* <DEDUP_REMOVED lines=10> */
[C---:B------:R-:W-:Y:S01]  /*32d0*/  FFMA R30, R60.reuse, R16, R107 ;  /* 0x000000103c1e7223 */ /* 0x040fe2000000006b */
[----:B------:R-:W-:Y:S01]  /*32e0*/  FFMA R28, R60, R24, R105 ;  /* 0x000000183c1c7223 */ /* 0x000fe20000000069 */
[C---:B------:R-:W-:Y:S01]  /*32f0*/  FFMA R40, R50.reuse, R22, R29 ;  /* 0x0000001632287223 */ /* 0x040fe2000000001d */
[----:B------:R-:W-:Y:S01]  /*3300*/  FFMA R50, R50, R34, R49 ;  /* 0x0000002232327223 */ /* 0x000fe20000000031 */
[C---:B------:R-:W-:Y:S01]  /*3310*/  FFMA R43, R61.reuse, R17, R30 ;  /* 0x000000113d2b7223 */ /* 0x040fe2000000001e */
[----:B------:R-:W-:Y:S01]  /*3320*/  FFMA R49, R61, R25, R28 ;  /* 0x000000193d317223 */ /* 0x000fe2000000001c */
[----:B------:R-:W-:Y:S01]  /*3330*/  FFMA R99, R51, R23, R40 ;  /* 0x0000001733637223 */ /* 0x000fe20000000028 */
[----:B------:R-:W2:Y:S01]  /*3340*/  LDS.128 R28, [R81+0x10c0] ;  /* 0x0010c000511c7984 */ /* 0x000ea20000000c00 */
[C---:B------:R-:W-:Y:S01]  /*3350*/  FFMA R40, R60.reuse, R20, R109 ;  /* 0x000000143c287223 */ /* 0x040fe2000000006d */
[----:B------:R-:W-:Y:S01]  /*3360*/  FFMA R64, R60, R32, R64 ;  /* 0x000000203c407223 */ /* 0x000fe20000000040 */
[----:B------:R-:W-:Y:S01]  /*3370*/  FFMA R42, R62, R18, R43 ;  /* 0x000000123e2a7223 */ /* 0x000fe2000000002b */
[----:B------:R-:W-:Y:S01]  /*3380*/  FFMA R56, R56, R32, R93 ;  /* 0x0000002038387223 */ /* 0x000fe2000000005d */
[C---:B------:R-:W-:Y:S01]  /*3390*/  FFMA R41, R61.reuse, R21, R40 ;  /* 0x000000153d297223 */ /* 0x040fe20000000028 */
[----:B------:R-:W-:Y:S01]  /*33a0*/  FFMA R61, R61, R33, R64 ;  /* 0x000000213d3d7223 */ /* 0x000fe20000000040 */
[C---:B------:R-:W-:Y:S01]  /*33b0*/  FFMA R40, R62.reuse, R26, R49 ;  /* 0x0000001a3e287223 */ /* 0x040fe20000000031 */
[C---:B------:R-:W-:Y:S01]  /*33c0*/  FFMA R107, R63.reuse, R19, R42 ;  /* 0x000000133f6b7223 */ /* 0x040fe2000000002a */
[C---:B------:R-:W-:Y:S01]  /*33d0*/  FFMA R48, R62.reuse, R22, R41 ;  /* 0x000000163e307223 */ /* 0x040fe20000000029 */
[----:B------:R-:W-:Y:S01]  /*33e0*/  FFMA R64, R62, R34, R61 ;  /* 0x000000223e407223 */ /* 0x000fe2000000003d */
[----:B------:R-:W-:Y:S01]  /*33f0*/  FFMA R105, R63, R27, R40 ;  /* 0x0000001b3f697223 */ /* 0x000fe20000000028 */
[----:B------:R-:W-:Y:S01]  /*3400*/  FFMA R57, R57, R33, R56 ;  /* 0x0000002139397223 */ /* 0x000fe20000000038 */
[C---:B------:R-:W-:Y:S01]  /*3410*/  FFMA R109, R63.reuse, R23, R48 ;  /* 0x000000173f6d7223 */ /* 0x040fe20000000030 */
[-C--:B------:R-:W-:Y:S01]  /*3420*/  FFMA R64, R63, R35.reuse, R64 ;  /* 0x000000233f407223 */ /* 0x080fe20000000040 */
[----:B------:R-:W-:Y:S01]  /*3430*/  FFMA R101, R51, R35, R50 ;  /* 0x0000002333657223 */ /* 0x000fe20000000032 */
[C---:B-1----:R-:W-:Y:S01]  /*3440*/  FFMA R40, R36.reuse, R16, R115 ;  /* 0x0000001024287223 */ /* 0x042fe20000000073 */
[C---:B------:R-:W-:Y:S01]  /*3450*/  FFMA R66, R36.reuse, R32, R66 ;  /* 0x0000002024427223 */ /* 0x040fe20000000042 */
[C---:B------:R-:W-:Y:S01]  /*3460*/  FFMA R42, R36.reuse, R20, R117 ;  /* 0x00000014242a7223 */ /* 0x040fe20000000075 */
[----:B------:R-:W1:Y:S01]  /*3470*/  LDS.128 R60, [R81+0x1140] ;  /* 0x00114000513c7984 */ /* 0x000e620000000c00 */
        /* <DEDUP_REMOVED lines=12> */
[C---:B------:R-:W-:Y:S01]  /*3540*/  FFMA R40, R44.reuse, R20, R123 ;  /* 0x000000142c287223 */ /* 0x040fe2000000007b */
        /* <DEDUP_REMOVED lines=8> */
[----:B------:R-:W3:Y:S01]  /*35d0*/  LDS.128 R40, [R81+0x11c0] ;  /* 0x0011c00051287984 */ /* 0x000ee20000000c00 */
[C---:B--2---:R-:W-:Y:S01]  /*35e0*/  FFMA R68, R28.reuse, R24, R68 ;  /* 0x000000181c447223 */ /* 0x044fe20000000044 */
[C---:B------:R-:W-:Y:S01]  /*35f0*/  FFMA R70, R28.reuse, R16, R70 ;  /* 0x000000101c467223 */ /* 0x040fe20000000046 */
[-C--:B------:R-:W-:Y:S01]  /*3600*/  FFMA R45, R45, R25.reuse, R44 ;  /* 0x000000192d2d7223 */ /* 0x080fe2000000002c */
[----:B------:R-:W-:Y:S01]  /*3610*/  FFMA R74, R28, R32, R74 ;  /* 0x000000201c4a7223 */ /* 0x000fe2000000004a */
[C---:B------:R-:W-:Y:S01]  /*3620*/  FFMA R44, R46.reuse, R22, R37 ;  /* 0x000000162e2c7223 */ /* 0x040fe20000000025 */
[----:B------:R-:W-:Y:S01]  /*3630*/  FFMA R38, R46, R18, R39 ;  /* 0x000000122e267223 */ /* 0x000fe20000000027 */
[----:B------:R-:W-:Y:S01]  /*3640*/  FFMA R58, R58, R34, R57 ;  /* 0x000000223a3a7223 */ /* 0x000fe20000000039 */
[C---:B------:R-:W-:Y:S01]  /*3650*/  FFMA R39, R29.reuse, R25, R68 ;  /* 0x000000191d277223 */ /* 0x040fe20000000044 */
[C---:B------:R-:W-:Y:S01]  /*3660*/  FFMA R37, R29.reuse, R17, R70 ;  /* 0x000000111d257223 */ /* 0x040fe20000000046 */
        /* <DEDUP_REMOVED lines=8> */
[----:B------:R-:W-:Y:S01]  /*36f0*/  LDS.128 R56, [R81+0x50] ;  /* 0x0000500051387984 */ /* 0x000fe20000000c00 */
[C---:B------:R-:W-:Y:S01]  /*3700*/  FFMA R123, R47.reuse, R23, R44 ;  /* 0x000000172f7b7223 */ /* 0x040fe2000000002c */
[----:B------:R-:W-:Y:S01]  /*3710*/  FFMA R119, R47, R27, R46 ;  /* 0x0000001b2f777223 */ /* 0x000fe2000000002e */
[----:B------:R-:W-:Y:S01]  /*3720*/  FFMA R74, R30, R34, R45 ;  /* 0x000000221e4a7223 */ /* 0x000fe2000000002d */
[----:B------:R-:W2:Y:S01]  /*3730*/  LDS.128 R36, [R80+0x50] ;  /* 0x0000500050247984 */ /* 0x000ea20000000c00 */
[----:B------:R-:W-:Y:S01]  /*3740*/  FFMA R29, R29, R21, R72 ;  /* 0x000000151d1d7223 */ /* 0x000fe20000000048 */
[C---:B-1----:R-:W-:Y:S01]  /*3750*/  FFMA R28, R60.reuse, R24, R73 ;  /* 0x000000183c1c7223 */ /* 0x042fe20000000049 */
[----:B------:R-:W-:Y:S01]  /*3760*/  FFMA R86, R60, R20, R103 ;  /* 0x000000143c567223 */ /* 0x000fe20000000067 */
[----:B------:R-:W1:Y:S01]  /*3770*/  LDS.128 R44, [R80+0x150] ;  /* 0x00015000502c7984 */ /* 0x000e620000000c00 */
        /* <DEDUP_REMOVED lines=9> */
[----:B------:R-:W-:Y:S01]  /*3810*/  FFMA R60, R60, R32, R111 ;  /* 0x000000203c3c7223 */ /* 0x000fe2000000006f */
[----:B------:R-:W4:Y:S01]  /*3820*/  LDS.128 R28, [R81+0xd0] ;  /* 0x0000d000511c7984 */ /* 0x000f220000000c00 */
        /* <DEDUP_REMOVED lines=9> */
[C---:B---3--:R-:W-:Y:S01]  /*38c0*/  FFMA R16, R40.reuse, R16, R67 ;  /* 0x0000001028107223 */ /* 0x048fe20000000043 */
[----:B------:R-:W-:Y:S01]  /*38d0*/  FFMA R111, R63, R35, R62 ;  /* 0x000000233f6f7223 */ /* 0x000fe2000000003e */
[C---:B------:R-:W-:Y:S01]  /*38e0*/  FFMA R20, R40.reuse, R20, R65 ;  /* 0x0000001428147223 */ /* 0x040fe20000000041 */
[----:B------:R-:W3:Y:S01]  /*38f0*/  LDS.128 R60, [R81+0x150] ;  /* 0x00015000513c7984 */ /* 0x000ee20000000c00 */
        /* <DEDUP_REMOVED lines=11> */
[----:B--2---:R-:W-:Y:S01]  /*39b0*/  FFMA R20, R56, R36, R89 ;  /* 0x0000002438147223 */ /* 0x004fe20000000059 */
[----:B------:R-:W-:Y:S01]  /*39c0*/  FFMA R34, R42, R34, R33 ;  /* 0x000000222a227223 */ /* 0x000fe20000000021 */
[----:B------:R-:W-:Y:S01]  /*39d0*/  FFMA R69, R43, R27, R26 ;  /* 0x0000001b2b457223 */ /* 0x000fe2000000001a */
[C---:B-1----:R-:W-:Y:S01]  /*39e0*/  FFMA R18, R56.reuse, R44, R87 ;  /* 0x0000002c38127223 */ /* 0x042fe20000000057 */
[----:B------:R-:W-:Y:S01]  /*39f0*/  FFMA R17, R57, R37, R20 ;  /* 0x0000002539117223 */ /* 0x000fe20000000014 */
[----:B------:R-:W-:Y:S01]  /*3a00*/  FFMA R71, R43, R35, R34 ;  /* 0x000000232b477223 */ /* 0x000fe20000000022 */
[----:B------:R-:W1:Y:S01]  /*3a10*/  LDS.128 R20, [R81+0x1d0] ;  /* 0x0001d00051147984 */ /* 0x000e620000000c00 */
[----:B----4-:R-:W-:Y:S01]  /*3a20*/  FFMA R16, R56, R48, R93 ;  /* 0x0000003038107223 */ /* 0x010fe2000000005d */
[C---:B------:R-:W-:Y:S01]  /*3a30*/  FFMA R19, R57.reuse, R45, R18 ;  /* 0x0000002d39137223 */ /* 0x040fe20000000012 */
[----:B------:R-:W-:Y:S01]  /*3a40*/  FFMA R24, R58, R38, R17 ;  /* 0x000000263a187223 */ /* 0x000fe20000000011 */
        /* <DEDUP_REMOVED lines=11> */
[C---:B------:R-:W-:Y:S01]  /*3b00*/  FFMA R19, R29.reuse, R37, R18 ;  /* 0x000000251d137223 */ /* 0x040fe20000000012 */
[----:B------:R-:W-:Y:S01]  /*3b10*/  FFMA R28, R28, R48, R101 ;  /* 0x000000301c1c7223 */ /* 0x000fe20000000065 */
        /* <DEDUP_REMOVED lines=12> */
[----:B------:R-:W-:Y:S01]  /*3be0*/  FFMA R101, R31, R51, R30 ;  /* 0x000000331f657223 */ /* 0x000fe2000000001e */
[C---:B------:R-:W-:Y:S01]  /*3bf0*/  FFMA R31, R61.reuse, R37, R18 ;  /* 0x000000253d1f7223 */ /* 0x040fe20000000012 */
[----:B------:R-:W-:Y:S01]  /*3c00*/  FFMA R33, R61, R45, R16 ;  /* 0x0000002d3d217223 */ /* 0x000fe20000000010 */
[C---:B------:R-:W-:Y:S01]  /*3c10*/  FFMA R28, R60.reuse, R52, R109 ;  /* 0x000000343c1c7223 */ /* 0x040fe2000000006d */
[----:B------:R-:W3:Y:S01]  /*3c20*/  LDS.128 R16, [R81+0x10d0] ;  /* 0x0010d00051107984 */ /* 0x000ee20000000c00 */
[----:B------:R-:W-:Y:S01]  /*3c30*/  FFMA R64, R60, R48, R64 ;  /* 0x000000303c407223 */ /* 0x000fe20000000040 */
[-C--:B------:R-:W-:Y:S01]  /*3c40*/  FFMA R57, R57, R53.reuse, R56 ;  /* 0x0000003539397223 */ /* 0x080fe20000000038 */
[C---:B------:R-:W-:Y:S01]  /*3c50*/  FFMA R29, R61.reuse, R53, R28 ;  /* 0x000000353d1d7223 */ /* 0x040fe2000000001c */
[C---:B------:R-:W-:Y:S01]  /*3c60*/  FFMA R28, R62.reuse, R46, R33 ;  /* 0x0000002e3e1c7223 */ /* 0x040fe20000000021 */
[----:B------:R-:W-:Y:S01]  /*3c70*/  FFMA R61, R61, R49, R64 ;  /* 0x000000313d3d7223 */ /* 0x000fe20000000040 */
[C---:B------:R-:W-:Y:S01]  /*3c80*/  FFMA R64, R62.reuse, R38, R31 ;  /* 0x000000263e407223 */ /* 0x040fe2000000001f */
[C---:B------:R-:W-:Y:S01]  /*3c90*/  FFMA R86, R62.reuse, R54, R29 ;  /* 0x000000363e567223 */ /* 0x040fe2000000001d */
[C---:B------:R-:W-:Y:S01]  /*3ca0*/  FFMA R109, R63.reuse, R47, R28 ;  /* 0x0000002f3f6d7223 */ /* 0x040fe2000000001c */
[----:B------:R-:W-:Y:S01]  /*3cb0*/  FFMA R88, R62, R50, R61 ;  /* 0x000000323e587223 */ /* 0x000fe2000000003d */
[C---:B-1----:R-:W-:Y:S01]  /*3cc0*/  FFMA R66, R20.reuse, R48, R66 ;  /* 0x0000003014427223 */ /* 0x042fe20000000042 */
[C---:B------:R-:W-:Y:S01]  /*3cd0*/  FFMA R30, R20.reuse, R52, R117 ;  /* 0x00000034141e7223 */ /* 0x040fe20000000075 */
        /* <DEDUP_REMOVED lines=14> */
[C---:B------:R-:W-:Y:S01]  /*3dc0*/  FFMA R66, R23.reuse, R51, R66 ;  /* 0x0000003317427223 */ /* 0x040fe20000000042 */
[C---:B------:R-:W-:Y:S01]  /*3dd0*/  FFMA R117, R23.reuse, R55, R28 ;  /* 0x0000003717757223 */ /* 0x040fe2000000001c */
        /* <DEDUP_REMOVED lines=12> */
[----:B------:R-:W2:Y:S01]  /*3ea0*/  LDS.128 R20, [R81+0x11d0] ;  /* 0x0011d00051147984 */ /* 0x000ea20000000c00 */
[----:B---3--:R-:W-:Y:S01]  /*3eb0*/  FFMA R74, R16, R48, R74 ;  /* 0x00000030104a7223 */ /* 0x008fe2000000004a */
[----:B------:R-:W-:Y:S01]  /*3ec0*/  FFMA R24, R26, R50, R29 ;  /* 0x000000321a187223 */ /* 0x000fe2000000001d */
[----:B------:R-:W-:Y:S01]  /*3ed0*/  FFMA R58, R58, R54, R57 ;  /* 0x000000363a3a7223 */ /* 0x000fe20000000039 */
[----:B------:R-:W-:Y:S01]  /*3ee0*/  FFMA R26, R26, R46, R25 ;  /* 0x0000002e1a1a7223 */ /* 0x000fe20000000019 */
[----:B------:R-:W-:Y:S01]  /*3ef0*/  FFMA R29, R17, R49, R74 ;  /* 0x00000031111d7223 */ /* 0x000fe2000000004a */
[C---:B------:R-:W-:Y:S01]  /*3f00*/  FFMA R68, R16.reuse, R44, R68 ;  /* 0x0000002c10447223 */ /* 0x040fe20000000044 */
[C---:B------:R-:W-:Y:S01]  /*3f10*/  FFMA R70, R16.reuse, R36, R70 ;  /* 0x0000002410467223 */ /* 0x040fe20000000046 */
[----:B------:R-:W-:Y:S01]  /*3f20*/  FFMA R72, R16, R52, R72 ;  /* 0x0000003410487223 */ /* 0x000fe20000000048 */
[-C--:B------:R-:W-:Y:S01]  /*3f30*/  FFMA R93, R59, R55.reuse, R58 ;  /* 0x000000373b5d7223 */ /* 0x080fe2000000003a */
[C---:B------:R-:W-:Y:S01]  /*3f40*/  FFMA R123, R27.reuse, R55, R30 ;  /* 0x000000371b7b7223 */ /* 0x040fe2000000001e */
[C---:B------:R-:W-:Y:S01]  /*3f50*/  FFMA R121, R27.reuse, R39, R28 ;  /* 0x000000271b797223 */ /* 0x040fe2000000001c */
[C---:B------:R-:W-:Y:S01]  /*3f60*/  FFMA R74, R18.reuse, R50, R29 ;  /* 0x00000032124a7223 */ /* 0x040fe2000000001d */
[C---:B------:R-:W-:Y:S01]  /*3f70*/  FFMA R119, R27.reuse, R47, R26 ;  /* 0x0000002f1b777223 */ /* 0x040fe2000000001a */
[----:B------:R-:W-:Y:S01]  /*3f80*/  FFMA R125, R27, R51, R24 ;  /* 0x000000331b7d7223 */ /* 0x000fe20000000018 */
[----:B------:R-:W-:Y:S01]  /*3f90*/  LDS.128 R56, [R81+0x60] ;  /* 0x0000600051387984 */ /* 0x000fe20000000c00 */
[C---:B------:R-:W-:Y:S01]  /*3fa0*/  FFMA R27, R17.reuse, R45, R68 ;  /* 0x0000002d111b7223 */ /* 0x040fe20000000044 */
[C---:B------:R-:W-:Y:S01]  /*3fb0*/  FFMA R25, R17.reuse, R37, R70 ;  /* 0x0000002511197223 */ /* 0x040fe20000000046 */
[----:B------:R-:W-:Y:S01]  /*3fc0*/  FFMA R17, R17, R53, R72 ;  /* 0x0000003511117223 */ /* 0x000fe20000000048 */
[----:B------:R-:W3:Y:S01]  /*3fd0*/  LDS.128 R28, [R80+0x60] ;  /* 0x00006000501c7984 */ /* 0x000ee20000000c00 */
[C---:B------:R-:W-:Y:S01]  /*3fe0*/  FFMA R68, R18.reuse, R46, R27 ;  /* 0x0000002e12447223 */ /* 0x040fe2000000001b */
[C---:B------:R-:W-:Y:S01]  /*3ff0*/  FFMA R70, R18.reuse, R38, R25 ;  /* 0x0000002612467223 */ /* 0x040fe20000000019 */
[----:B------:R-:W-:Y:S01]  /*4000*/  FFMA R72, R18, R54, R17 ;  /* 0x0000003612487223 */ /* 0x000fe20000000011 */
[----:B------:R-:W4:Y:S01]  /*4010*/  LDS.128 R40, [R80+0x160] ;  /* 0x0001600050287984 */ /* 0x000f220000000c00 */
[C---:B-1----:R-:W-:Y:S01]  /*4020*/  FFMA R18, R60.reuse, R36, R75 ;  /* 0x000000243c127223 */ /* 0x042fe2000000004b */
[C---:B------:R-:W-:Y:S01]  /*4030*/  FFMA R16, R60.reuse, R44, R73 ;  /* 0x0000002c3c107223 */ /* 0x040fe20000000049 */
[C---:B------:R-:W-:Y:S01]  /*4040*/  FFMA R90, R60.reuse, R52, R103 ;  /* 0x000000343c5a7223 */ /* 0x040fe20000000067 */
[----:B------:R-:W1:Y:S01]  /*4050*/  LDS.128 R32, [R80+0xe0] ;  /* 0x0000e00050207984 */ /* 0x000e620000000c00 */
[C---:B------:R-:W-:Y:S01]  /*4060*/  FFMA R72, R19.reuse, R55, R72 ;  /* 0x0000003713487223 */ /* 0x040fe20000000048 */
[C---:B------:R-:W-:Y:S01]  /*4070*/  FFMA R70, R19.reuse, R39, R70 ;  /* 0x0000002713467223 */ /* 0x040fe20000000046 */
[C---:B------:R-:W-:Y:S01]  /*4080*/  FFMA R68, R19.reuse, R47, R68 ;  /* 0x0000002f13447223 */ /* 0x040fe20000000044 */
[----:B------:R-:W-:Y:S01]  /*4090*/  FFMA R74, R19, R51, R74 ;  /* 0x00000033134a7223 */ /* 0x000fe2000000004a */
[C---:B------:R-:W-:Y:S01]  /*40a0*/  FFMA R75, R61.reuse, R37, R18 ;  /* 0x000000253d4b7223 */ /* 0x040fe20000000012 */
[C---:B------:R-:W-:Y:S01]  /*40b0*/  FFMA R103, R61.reuse, R45, R16 ;  /* 0x0000002d3d677223 */ /* 0x040fe20000000010 */
[----:B------:R-:W-:Y:S01]  /*40c0*/  FFMA R60, R60, R48, R111 ;  /* 0x000000303c3c7223 */ /* 0x000fe2000000006f */
[----:B------:R-:W1:Y:S01]  /*40d0*/  LDS.128 R16, [R81+0xe0] ;  /* 0x0000e00051107984 */ /* 0x000e620000000c00 */
[C---:B------:R-:W-:Y:S01]  /*40e0*/  FFMA R73, R61.reuse, R53, R90 ;  /* 0x000000353d497223 */ /* 0x040fe2000000005a */
[C---:B------:R-:W-:Y:S01]  /*40f0*/  FFMA R90, R62.reuse, R38, R75 ;  /* 0x000000263e5a7223 */ /* 0x040fe2000000004b */
[----:B------:R-:W-:Y:S01]  /*4100*/  FFMA R61, R61, R49, R60 ;  /* 0x000000313d3d7223 */ /* 0x000fe2000000003c */
[----:B------:R-:W1:Y:S01]  /*4110*/  LDS.128 R24, [R80+0x1e0] ;  /* 0x0001e00050187984 */ /* 0x000e620000000c00 */
        /* <DEDUP_REMOVED lines=8> */
[C---:B------:R-:W-:Y:S01]  /*41a0*/  FFMA R103, R63.reuse, R47, R60 ;  /* 0x0000002f3f677223 */ /* 0x040fe2000000003c */
[----:B------:R-:W-:Y:S01]  /*41b0*/  FFMA R111, R63, R51, R62 ;  /* 0x000000333f6f7223 */ /* 0x000fe2000000003e */
[----:B------:R-:W-:Y:S01]  /*41c0*/  FFMA R20, R20, R48, R71 ;  /* 0x0000003014147223 */ /* 0x000fe20000000047 */
[----:B------:R-:W2:Y:S01]  /*41d0*/  LDS.128 R60, [R81+0x160] ;  /* 0x00016000513c7984 */ /* 0x000ea20000000c00 */
        /* <DEDUP_REMOVED lines=13> */
[C---:B----4-:R-:W-:Y:S01]  /*42b0*/  FFMA R20, R56.reuse, R40, R89 ;  /* 0x0000002838147223 */ /* 0x050fe20000000059 */
[----:B------:R-:W-:Y:S01]  /*42c0*/  LDS.128 R52, [R81+0x11e0] ;  /* 0x0011e00051347984 */ /* 0x000fe20000000c00 */
[----:B-1----:R-:W-:Y:S01]  /*42d0*/  FFMA R36, R56, R32, R93 ;  /* 0x0000002038247223 */ /* 0x002fe2000000005d */
[C---:B------:R-:W-:Y:S01]  /*42e0*/  FFMA R39, R57.reuse, R29, R22 ;  /* 0x0000001d39277223 */ /* 0x040fe20000000016 */
[----:B------:R-:W-:-:S02]  /*42f0*/  FFMA R45, R57, R41, R20 ;  /* 0x00000029392d7223 */ /* 0x000fc40000000014 */
[----:B------:R-:W1:Y:S01]  /*4300*/  LDS.128 R20, [R81+0x1e0] ;  /* 0x0001e00051147984 */ /* 0x000e620000000c00 */
[----:B------:R-:W-:Y:S01]  /*4310*/  FFMA R37, R57, R33, R36 ;  /* 0x0000002139257223 */ /* 0x000fe20000000024 */
[C---:B------:R-:W-:Y:S01]  /*4320*/  FFMA R94, R58.reuse, R30, R39 ;  /* 0x0000001e3a5e7223 */ /* 0x040fe20000000027 */
        /* <DEDUP_REMOVED lines=8> */
[C---:B------:R-:W-:Y:S01]  /*43b0*/  FFMA R45, R17.reuse, R33, R44 ;  /* 0x00000021112d7223 */ /* 0x040fe2000000002c */
[----:B------:R-:W3:Y:S01]  /*43c0*/  LDS.128 R36, [R81+0x1060] ;  /* 0x0010600051247984 */ /* 0x000ee20000000c00 */
[----:B------:R-:W-:Y:S01]  /*43d0*/  FFMA R17, R17, R25, R16 ;  /* 0x0000001911117223 */ /* 0x000fe20000000010 */
[C---:B------:R-:W-:Y:S01]  /*43e0*/  FFMA R16, R18.reuse, R42, R49 ;  /* 0x0000002a12107223 */ /* 0x040fe20000000031 */
[C---:B------:R-:W-:Y:S01]  /*43f0*/  FFMA R90, R18.reuse, R34, R45 ;  /* 0x00000022125a7223 */ /* 0x040fe2000000002d */
[----:B------:R-:W4:Y:S01]  /*4400*/  LDS.128 R48, [R81+0x10e0] ;  /* 0x0010e00051307984 */ /* 0x000f220000000c00 */
[C---:B------:R-:W-:Y:S01]  /*4410*/  FFMA R44, R18.reuse, R30, R47 ;  /* 0x0000001e122c7223 */ /* 0x040fe2000000002f */
[----:B------:R-:W-:Y:S01]  /*4420*/  FFMA R98, R18, R26, R17 ;  /* 0x0000001a12627223 */ /* 0x000fe20000000011 */
[C---:B------:R-:W-:Y:S01]  /*4430*/  FFMA R99, R19.reuse, R43, R16 ;  /* 0x0000002b13637223 */ /* 0x040fe20000000010 */
[C---:B--2---:R-:W-:Y:S01]  /*4440*/  FFMA R86, R60.reuse, R32, R86 ;  /* 0x000000203c567223 */ /* 0x044fe20000000056 */
        /* <DEDUP_REMOVED lines=19> */
[----:B------:R-:W2:Y:S01]  /*4580*/  LDS.128 R60, [R81+0x1160] ;  /* 0x00116000513c7984 */ /* 0x000ea20000000c00 */
[C---:B-1----:R-:W-:Y:S01]  /*4590*/  FFMA R66, R20.reuse, R24, R66 ;  /* 0x0000001814427223 */ /* 0x042fe20000000042 */
        /* <DEDUP_REMOVED lines=43> */
[----:B------:R-:W-:Y:S01]  /*4850*/  LDS.128 R72, [R81+0x70] ;  /* 0x0000700051487984 */ /* 0x000fe20000000c00 */
[----:B------:R-:W-:Y:S01]  /*4860*/  FFMA R100, R58, R26, R57 ;  /* 0x0000001a3a647223 */ /* 0x000fe20000000039 */
[----:B------:R-:W-:Y:S01]  /*4870*/  FFMA R50, R50, R34, R49 ;  /* 0x0000002232327223 */ /* 0x000fe20000000031 */
[-C--:B------:R-:W-:Y:S01]  /*4880*/  FFMA R123, R51, R31.reuse, R56 ;  /* 0x0000001f337b7223 */ /* 0x080fe20000000038 */
[----:B------:R-:W1:Y:S01]  /*4890*/  LDS.128 R16, [R80+0x70] ;  /* 0x0000700050107984 */ /* 0x000e620000000c00 */
[C---:B--2---:R-:W-:Y:S01]  /*48a0*/  FFMA R56, R60.reuse, R32, R107 ;  /* 0x000000203c387223 */ /* 0x044fe2000000006b */
[C---:B------:R-:W-:Y:S01]  /*48b0*/  FFMA R94, R59.reuse, R31, R94 ;  /* 0x0000001f3b5e7223 */ /* 0x040fe2000000005e */
[C---:B------:R-:W-:Y:S01]  /*48c0*/  FFMA R96, R59.reuse, R35, R96 ;  /* 0x000000233b607223 */ /* 0x040fe20000000060 */
[----:B------:R-:W2:Y:S01]  /*48d0*/  LDS.128 R20, [R80+0xf0] ;  /* 0x0000f00050147984 */ /* 0x000ea20000000c00 */
[C---:B------:R-:W-:Y:S01]  /*48e0*/  FFMA R92, R59.reuse, R43, R92 ;  /* 0x0000002b3b5c7223 */ /* 0x040fe2000000005c */
[----:B------:R-:W-:Y:S01]  /*48f0*/  FFMA R100, R59, R27, R100 ;  /* 0x0000001b3b647223 */ /* 0x000fe20000000064 */
[C---:B------:R-:W-:Y:S01]  /*4900*/  FFMA R125, R51.reuse, R35, R50 ;  /* 0x00000023337d7223 */ /* 0x040fe20000000032 */
[----:B------:R-:W3:Y:S01]  /*4910*/  LDS.128 R36, [R80+0x170] ;  /* 0x0001700050247984 */ /* 0x000ee20000000c00 */
[----:B------:R-:W-:Y:S01]  /*4920*/  FFMA R121, R51, R43, R48 ;  /* 0x0000002b33797223 */ /* 0x000fe20000000030 */
[----:B------:R-:W-:Y:S01]  /*4930*/  FFMA R49, R61, R33, R56 ;  /* 0x000000213d317223 */ /* 0x000fe20000000038 */
[C---:B------:R-:W-:Y:S01]  /*4940*/  FFMA R50, R60.reuse, R28, R105 ;  /* 0x0000001c3c327223 */ /* 0x040fe20000000069 */
[----:B------:R-:W4:Y:S01]  /*4950*/  LDS.128 R44, [R80+0x1f0] ;  /* 0x0001f000502c7984 */ /* 0x000f220000000c00 */
[C---:B------:R-:W-:Y:S01]  /*4960*/  FFMA R48, R60.reuse, R40, R103 ;  /* 0x000000283c307223 */ /* 0x040fe20000000067 */
[----:B------:R-:W-:Y:S01]  /*4970*/  FFMA R66, R51, R27, R66 ;  /* 0x0000001b33427223 */ /* 0x000fe20000000042 */
[C---:B------:R-:W-:Y:S01]  /*4980*/  FFMA R51, R61.reuse, R29, R50 ;  /* 0x0000001d3d337223 */ /* 0x040fe20000000032 */
[----:B------:R-:W4:Y:S01]  /*4990*/  LDS.128 R56, [R81+0xf0] ;  /* 0x0000f00051387984 */ /* 0x000f220000000c00 */
        /* <DEDUP_REMOVED lines=10> */
[----:B------:R-:W4:Y:S01]  /*4a40*/  LDS.128 R48, [R81+0x170] ;  /* 0x0001700051307984 */ /* 0x000f220000000c00 */
        /* <DEDUP_REMOVED lines=12> */
[C---:B-1----:R-:W-:Y:S01]  /*4b10*/  FFMA R94, R72.reuse, R16, R94 ;  /* 0x00000010485e7223 */ /* 0x042fe2000000005e */
[C---:B------:R-:W-:Y:S01]  /*4b20*/  FFMA R53, R55.reuse, R35, R34 ;  /* 0x0000002337357223 */ /* 0x040fe20000000022 */
[----:B------:R-:W-:Y:S01]  /*4b30*/  FFMA R67, R55, R43, R42 ;  /* 0x0000002b37437223 */ /* 0x000fe2000000002a */
[----:B------:R-:W-:Y:S01]  /*4b40*/  FFMA R111, R63, R27, R62 ;  /* 0x0000001b3f6f7223 */ /* 0x000fe2000000003e */
[C---:B--2---:R-:W-:Y:S01]  /*4b50*/  FFMA R96, R72.reuse, R20, R96 ;  /* 0x0000001448607223 */ /* 0x044fe20000000060 */
[----:B------:R-:W-:Y:S01]  /*4b60*/  FFMA R31, R73, R17, R94 ;  /* 0x00000011491f7223 */ /* 0x000fe2000000005e */
[----:B------:R-:W-:Y:S01]  /*4b70*/  FFMA R55, R55, R27, R26 ;  /* 0x0000001b37377223 */ /* 0x000fe2000000001a */
[----:B------:R-:W-:Y:S01]  /*4b80*/  FFMA R107, R63, R35, R60 ;  /* 0x000000233f6b7223 */ /* 0x000fe2000000003c */
[C---:B---3--:R-:W-:Y:S01]  /*4b90*/  FFMA R92, R72.reuse, R36, R92 ;  /* 0x00000024485c7223 */ /* 0x048fe2000000005c */
[----:B------:R-:W-:Y:S01]  /*4ba0*/  FFMA R29, R73, R21, R96 ;  /* 0x00000015491d7223 */ /* 0x000fe20000000060 */
[----:B------:R-:W1:Y:S01]  /*4bb0*/  LDS.128 R24, [R81+0x1f0] ;  /* 0x0001f00051187984 */ /* 0x000e620000000c00 */
[----:B------:R-:W-:Y:S01]  /*4bc0*/  IADD3 R70, P3, R5, UR4, RZ ;  /* 0x0000000405467c10 */ /* 0x000fe2000ff7e0ff */
[----:B----4-:R-:W-:Y:S01]  /*4bd0*/  FFMA R100, R72, R44, R100 ;  /* 0x0000002c48647223 */ /* 0x010fe20000000064 */
        /* <DEDUP_REMOVED lines=75> */
[C---:B---3--:R-:W-:Y:S01]  /*5090*/  FFMA R66, R28.reuse, R44, R66 ;  /* 0x0000002c1c427223 */ /* 0x048fe20000000042 */
        /* <DEDUP_REMOVED lines=8> */
[----:B------:R-:W-:Y:S01]  /*5120*/  IADD3 R92, P1, R3, UR4, RZ ;  /* 0x00000004035c7c10 */ /* 0x000fe2000ff3e0ff */
[----:B------:R-:W1:Y:S01]  /*5130*/  LDS.128 R60, [R81+0x1170] ;  /* 0x00117000513c7984 */ /* 0x000e620000000c00 */
[C---:B------:R-:W-:Y:S01]  /*5140*/  FFMA R54, R30.reuse, R38, R43 ;  /* 0x000000261e367223 */ /* 0x040fe2000000002b */
[----:B------:R-:W-:Y:S01]  /*5150*/  FFMA R64, R30, R18, R41 ;  /* 0x000000121e407223 */ /* 0x000fe20000000029 */
[----:B------:R-:W-:Y:S01]  /*5160*/  IADD3 R90, P2, R2, UR4, RZ ;  /* 0x00000004025a7c10 */ /* 0x000fe2000ff5e0ff */
[----:B------:R-:W2:Y:S01]  /*5170*/  LDS.128 R40, [R81+0x11f0] ;  /* 0x0011f00051287984 */ /* 0x000ea20000000c00 */
[----:B------:R-:W-:Y:S01]  /*5180*/  FFMA R29, R29, R21, R28 ;  /* 0x000000151d1d7223 */ /* 0x000fe2000000001c */
[----:B------:R-:W-:-:S02]  /*5190*/  IADD3.X R93, R6, UR5, RZ, P1, !PT ;  /* 0x00000005065d7c10 */ /* 0x000fc40008ffe4ff */
[----:B------:R-:W-:Y:S06]  /*51a0*/  BAR.SYNC 0x0 ;  /* 0x0000000000007b1d */ /* 0x000fec0000000000 */
[----:B------:R-:W-:Y:S01]  /*51b0*/  IADD3 R28, P1, R7, UR4, RZ ;  /* 0x00000004071c7c10 */ /* 0x000fe2000ff3e0ff */
[----:B------:R-:W-:Y:S01]  /*51c0*/  FFMA R30, R30, R22, R29 ;  /* 0x000000161e1e7223 */ /* 0x000fe2000000001d */
[----:B------:R-:W-:Y:S01]  /*51d0*/  IADD3.X R91, R4, UR5, RZ, P2, !PT ;  /* 0x00000005045b7c10 */ /* 0x000fe200097fe4ff */
[----:B------:R-:W-:Y:S01]  /*51e0*/  @!PT LDS RZ, [RZ] ;  /* 0x00000000fffff984 */ /* 0x000fe20000000800 */
[----:B------:R-:W-:Y:S01]  /*51f0*/  @!PT LDS RZ, [RZ] ;  /* 0x00000000fffff984 */ /* 0x000fe20000000800 */
[----:B------:R-:W-:Y:S01]  /*5200*/  @!PT LDS RZ, [RZ] ;  /* 0x00000000fffff984 */ /* 0x000fe20000000800 */
[----:B------:R3:W-:Y:S01]  /*5210*/  LDGSTS.E.BYPASS.128 [R85], [R92.64], !P0 ;  /* 0x000000005c557fae */ /* 0x0007e2000c101c46 */
[----:B------:R-:W-:-:S02]  /*5220*/  IADD3 R68, P2, R10, UR4, RZ ;  /* 0x000000040a447c10 */ /* 0x000fc4000ff5e0ff */
[----:B------:R-:W-:Y:S01]  /*5230*/  IADD3.X R29, R9, UR5, RZ, P1, !PT ;  /* 0x00000005091d7c10 */ /* 0x000fe20008ffe4ff */
[----:B------:R4:W-:Y:S01]  /*5240*/  LDGSTS.E.BYPASS.128 [R84], [R90.64], !P0 ;  /* 0x000000005a547fae */ /* 0x0009e2000c101c46 */
[----:B------:R-:W-:Y:S02]  /*5250*/  IADD3.X R71, R8, UR5, RZ, P3, !PT ;  /* 0x0000000508477c10 */ /* 0x000fe40009ffe4ff */
[----:B------:R-:W-:Y:S02]  /*5260*/  IADD3 R86, P1, R11, UR4, RZ ;  /* 0x000000040b567c10 */ /* 0x000fe4000ff3e0ff */
[----:B------:R-:W-:Y:S01]  /*5270*/  IADD3 R88, P3, R13, UR4, RZ ;  /* 0x000000040d587c10 */ /* 0x000fe2000ff7e0ff */
[----:B------:R1:W-:Y:S01]  /*5280*/  LDGSTS.E.BYPASS.128 [R83], [R70.64], !P0 ;  /* 0x0000000046537fae */ /* 0x0003e2000c101c46 */
[----:B------:R-:W-:Y:S02]  /*5290*/  IADD3.X R69, R12, UR5, RZ, P2, !PT ;  /* 0x000000050c457c10 */ /* 0x000fe400097fe4ff */
[----:B---3--:R-:W-:Y:S01]  /*52a0*/  IADD3 R92, P2, R14, UR4, RZ ;  /* 0x000000040e5c7c10 */ /* 0x008fe2000ff5e0ff */
[----:B------:R3:W-:Y:S01]  /*52b0*/  LDGSTS.E.BYPASS.128 [R82], [R28.64], !P0 ;  /* 0x000000001c527fae */ /* 0x0007e2000c101c46 */
[----:B------:R-:W-:Y:S01]  /*52c0*/  IADD3.X R87, R15, UR5, RZ, P1, !PT ;  /* 0x000000050f577c10 */ /* 0x000fe20008ffe4ff */
[----:B------:R-:W-:Y:S01]  /*52d0*/  UIADD3 UR4, UP0, UR4, 0x80, URZ ;  /* 0x0000008004047890 */ /* 0x000fe2000ff1e03f */
[----:B------:R-:W-:Y:S01]  /*52e0*/  IADD3.X R89, R76, UR5, RZ, P3, !PT ;  /* 0x000000054c597c10 */ /* 0x000fe20009ffe4ff */
[----:B------:R-:W0:Y:S01]  /*52f0*/  LDGDEPBAR ;  /* 0x00000000000079af */ /* 0x000e220000000000 */
[----:B------:R-:W-:Y:S01]  /*5300*/  IADD3.X R93, R77, UR5, RZ, P2, !PT ;  /* 0x000000054d5d7c10 */ /* 0x000fe200097fe4ff */
[----:B------:R-:W-:-:S02]  /*5310*/  UIADD3.X UR5, URZ, UR5, URZ, UP0, !UPT ;  /* 0x000000053f057290 */ /* 0x000fc400087fe43f */
[----:B------:R2:W-:Y:S04]  /*5320*/  LDGSTS.E.BYPASS.128 [R85+0x2000], [R68.64], !P0 ;  /* 0x0200000044557fae */ /* 0x0005e8000c101c46 */
[----:B------:R4:W-:Y:S01]  /*5330*/  LDGSTS.E.BYPASS.128 [R84+0x2000], [R86.64], !P0 ;  /* 0x0200000056547fae */ /* 0x0009e2000c101c46 */
[C---:B---3--:R-:W-:Y:S01]  /*5340*/  FFMA R29, R31.reuse, R23, R30 ;  /* 0x000000171f1d7223 */ /* 0x048fe2000000001e */
[C---:B------:R-:W-:Y:S01]  /*5350*/  FFMA R28, R31.reuse, R19, R64 ;  /* 0x000000131f1c7223 */ /* 0x040fe20000000040 */
[C---:B------:R-:W-:Y:S01]  /*5360*/  FFMA R30, R31.reuse, R39, R54 ;  /* 0x000000271f1e7223 */ /* 0x040fe20000000036 */
[----:B------:R3:W-:Y:S01]  /*5370*/  LDGSTS.E.BYPASS.128 [R83+0x2000], [R88.64], !P0 ;  /* 0x0200000058537fae */ /* 0x0007e2000c101c46 */
[----:B------:R-:W-:Y:S01]  /*5380*/  FFMA R31, R31, R47, R52 ;  /* 0x0000002f1f1f7223 */ /* 0x000fe20000000034 */
[C---:B-1----:R-:W-:Y:S01]  /*5390*/  FFMA R64, R60.reuse, R20, R107 ;  /* 0x000000143c407223 */ /* 0x042fe2000000006b */
[C---:B------:R-:W-:Y:S01]  /*53a0*/  FFMA R54, R60.reuse, R16, R105 ;  /* 0x000000103c367223 */ /* 0x040fe20000000069 */
[----:B------:R3:W-:Y:S01]  /*53b0*/  LDGSTS.E.BYPASS.128 [R82+0x2000], [R92.64], !P0 ;  /* 0x020000005c527fae */ /* 0x0007e2000c101c46 */
[C---:B------:R-:W-:Y:S01]  /*53c0*/  FFMA R52, R60.reuse, R36, R103 ;  /* 0x000000243c347223 */ /* 0x040fe20000000067 */
[-C--:B------:R-:W-:Y:S01]  /*53d0*/  FFMA R60, R60, R44.reuse, R111 ;  /* 0x0000002c3c3c7223 */ /* 0x080fe2000000006f */
[C---:B--2---:R-:W-:Y:S01]  /*53e0*/  FFMA R44, R40.reuse, R44, R55 ;  /* 0x0000002c282c7223 */ /* 0x044fe20000000037 */
[----:B------:R-:W0:Y:S01]  /*53f0*/  LDGDEPBAR ;  /* 0x00000000000079af */ /* 0x000e220000000000 */
[C---:B------:R-:W-:Y:S01]  /*5400*/  FFMA R20, R40.reuse, R20, R53 ;  /* 0x0000001428147223 */ /* 0x040fe20000000035 */
[C---:B------:R-:W-:Y:S01]  /*5410*/  FFMA R16, R40.reuse, R16, R65 ;  /* 0x0000001028107223 */ /* 0x040fe20000000041 */
[----:B------:R-:W-:Y:S01]  /*5420*/  FFMA R36, R40, R36, R67 ;  /* 0x0000002428247223 */ /* 0x000fe20000000043 */
[C---:B------:R-:W-:Y:S01]  /*5430*/  FFMA R69, R61.reuse, R21, R64 ;  /* 0x000000153d457223 */ /* 0x040fe20000000040 */
[C---:B------:R-:W-:Y:S01]  /*5440*/  FFMA R71, R61.reuse, R17, R54 ;  /* 0x000000113d477223 */ /* 0x040fe20000000036 */
[C---:B----4-:R-:W-:Y:S01]  /*5450*/  FFMA R87, R61.reuse, R37, R52 ;  /* 0x000000253d577223 */ /* 0x050fe20000000034 */
[-C--:B------:R-:W-:Y:S01]  /*5460*/  FFMA R61, R61, R45.reuse, R60 ;  /* 0x0000002d3d3d7223 */ /* 0x080fe2000000003c */
[C---:B------:R-:W-:Y:S01]  /*5470*/  FFMA R45, R41.reuse, R45, R44 ;  /* 0x0000002d292d7223 */ /* 0x040fe2000000002c */
[C---:B------:R-:W-:Y:S01]  /*5480*/  FFMA R21, R41.reuse, R21, R20 ;  /* 0x0000001529157223 */ /* 0x040fe20000000014 */
[C---:B------:R-:W-:Y:S01]  /*5490*/  FFMA R17, R41.reuse, R17, R16 ;  /* 0x0000001129117223 */ /* 0x040fe20000000010 */
[----:B------:R-:W-:Y:S01]  /*54a0*/  FFMA R37, R41, R37, R36 ;  /* 0x0000002529257223 */ /* 0x000fe20000000024 */
[C---:B------:R-:W-:Y:S01]  /*54b0*/  FFMA R64, R62.reuse, R22, R69 ;  /* 0x000000163e407223 */ /* 0x040fe20000000045 */
[C---:B------:R-:W-:Y:S01]  /*54c0*/  FFMA R60, R62.reuse, R18, R71 ;  /* 0x000000123e3c7223 */ /* 0x040fe20000000047 */
[C---:B------:R-:W-:Y:S01]  /*54d0*/  FFMA R54, R62.reuse, R38, R87 ;  /* 0x000000263e367223 */ /* 0x040fe20000000057 */
        /* <DEDUP_REMOVED lines=9> */
[----:B------:R-:W-:-:S04]  /*5570*/  DEPBAR.LE SB0, 0x0 ;  /* 0x000080000000791a */ /* 0x000fc80000000000 */
[C---:B------:R-:W-:Y:S01]  /*5580*/  FFMA R45, R43.reuse, R23, R22 ;  /* 0x000000172b2d7223 */ /* 0x040fe20000000016 */
[C---:B------:R-:W-:Y:S01]  /*5590*/  FFMA R44, R43.reuse, R19, R18 ;  /* 0x000000132b2c7223 */ /* 0x040fe20000000012 */
[C---:B------:R-:W-:Y:S01]  /*55a0*/  FFMA R46, R43.reuse, R39, R38 ;  /* 0x000000272b2e7223 */ /* 0x040fe20000000026 */
[----:B------:R-:W-:Y:S01]  /*55b0*/  FFMA R47, R43, R47, R16 ;  /* 0x0000002f2b2f7223 */ /* 0x000fe20000000010 */
[----:B------:R-:W-:Y:S06]  /*55c0*/  BAR.SYNC 0x0 ;  /* 0x0000000000007b1d */ /* 0x000fec0000000000 */
[----:B---3--:R-:W-:Y:S01]  /*55d0*/  @P0 CALL.REL.NOINC `(.L_x_0) ;  /* 0x0000001000000944 */ /* 0x008fe20003c00000 */
[----:B------:R-:W-:Y:S05]  /*55e0*/  BRA `(.L_x_1) ;  /* 0xffffb7a000007947 */ /* 0x000fea000383ffff */
.L_x_0:
[----:B------:R-:W1:Y:S01]  /*55f0*/  S2R R2, SR_TID.X ;  /* 0x0000000000027919 */ /* 0x000e620000002100 */
[----:B------:R-:W-:-:S04]  /*5600*/  DEPBAR.LE SB0, 0x0 ;  /* 0x000080000000791a */ /* 0x000fc80000000000 */
[----:B-1----:R-:W-:Y:S02]  /*5610*/  SHF.R.U32.HI R3, RZ, 0x4, R2 ;  /* 0x00000004ff037819 */ /* 0x002fe40000011602 */
[----:B------:R-:W-:Y:S02]  /*5620*/  SHF.L.U32 R37, R2, 0x2, RZ ;  /* 0x0000000202257819 */ /* 0x000fe400000006ff */
[----:B------:R-:W-:Y:S02]  /*5630*/  SGXT.U32 R3, R3, 0x3 ;  /* 0x000000030303781a */ /* 0x000fe40000000000 */
[----:B------:R-:W-:Y:S02]  /*5640*/  LOP3.LUT R36, R37, 0x3c, RZ, 0xc0, !PT ;  /* 0x0000003c25247812 */ /* 0x000fe400078ec0ff */
[----:B------:R-:W-:-:S03]  /*5650*/  LOP3.LUT R37, R0, 0x3c, R37, 0xf8, !PT ;  /* 0x0000003c00257812 */ /* 0x000fc600078ef825 */
[----:B------:R-:W-:Y:S01]  /*5660*/  IMAD R36, R3, 0x110, R36 ;  /* 0x0000011003247824 */ /* 0x000fe200078e0224 */
[----:B------:R-:W-:Y:S06]  /*5670*/  BAR.SYNC 0x0 ;  /* 0x0000000000007b1d */ /* 0x000fec0000000000 */
[----:B------:R-:W-:Y:S01]  /*5680*/  SHF.L.U32 R0, R36, 0x2, RZ ;  /* 0x0000000224007819 */ /* 0x000fe200000006ff */
[----:B------:R-:W-:Y:S01]  /*5690*/  STS.128 [R36.X4], R72 ;  /* 0x0000004824007388 */ /* 0x000fe20000004c00 */
[----:B------:R-:W-:Y:S02]  /*56a0*/  ISETP.GE.AND P0, PT, R37, 0x100, PT ;  /* 0x000001002500780c */ /* 0x000fe40003f06270 */
[C---:B------:R-:W-:Y:S01]  /*56b0*/  LEA R2, R78.reuse, R37, 0x8 ;  /* 0x000000254e027211 */ /* 0x040fe200078e40ff */
[----:B------:R-:W-:Y:S01]  /*56c0*/  IMAD R38, R3, -0x330, R0 ;  /* 0xfffffcd003267824 */ /* 0x000fe200078e0200 */
[----:B------:R-:W-:Y:S01]  /*56d0*/  STS.128 [R36.X4+0x110], R56 ;  /* 0x0001103824007388 */ /* 0x000fe20000004c00 */
[----:B------:R-:W-:-:S02]  /*56e0*/  LOP3.LUT R0, R78, 0x8, RZ, 0xfc, !PT ;  /* 0x000000084e007812 */ /* 0x000fc400078efcff */
[----:B------:R-:W-:Y:S01]  /*56f0*/  ISETP.LT.AND P1, PT, R78, c[0x0][0x178], !P0 ;  /* 0x00005e004e007a0c */ /* 0x000fe20004721270 */
[----:B------:R-:W-:Y:S01]  /*5700*/  STS.128 [R36.X4+0x220], R48 ;  /* 0x0002203024007388 */ /* 0x000fe20000004c00 */
[----:B------:R-:W-:-:S03]  /*5710*/  ISETP.LT.AND P2, PT, R0, c[0x0][0x178], !P0 ;  /* 0x00005e0000007a0c */ /* 0x000fc60004741270 */
[----:B------:R-:W-:Y:S04]  /*5720*/  STS.128 [R36.X4+0x330], R24 ;  /* 0x0003301824007388 */ /* 0x000fe80000004c00 */
[----:B------:R-:W-:Y:S06]  /*5730*/  BAR.SYNC 0x0 ;  /* 0x0000000000007b1d */ /* 0x000fec0000000000 */
[----:B------:R-:W1:Y:S04]  /*5740*/  LDS.128 R40, [R38] ;  /* 0x0000000026287984 */ /* 0x000e680000000c00 */
[----:B------:R-:W2:Y:S01]  /*5750*/  LDS.128 R52, [R38+0x880] ;  /* 0x0008800026347984 */ /* 0x000ea20000000c00 */
[----:B------:R-:W-:-:S03]  /*5760*/  LEA R24, R0, R37, 0x8 ;  /* 0x0000002500187211 */ /* 0x000fc600078e40ff */
[----:B------:R-:W3:Y:S01]  /*5770*/  LDS.128 R8, [R38+0x1100] ;  /* 0x0011000026087984 */ /* 0x000ee20000000c00 */
[C---:B------:R-:W-:Y:S02]  /*5780*/  LOP3.LUT R0, R78.reuse, 0x10, RZ, 0xfc, !PT ;  /* 0x000000104e007812 */ /* 0x040fe400078efcff */
[C---:B------:R-:W-:Y:S01]  /*5790*/  LOP3.LUT R26, R78.reuse, 0x18, RZ, 0xfc, !PT ;  /* 0x000000184e1a7812 */ /* 0x040fe200078efcff */
[----:B------:R-:W4:Y:S01]  /*57a0*/  LDS.128 R4, [R38+0x1980] ;  /* 0x0019800026047984 */ /* 0x000f220000000c00 */
[----:B------:R-:W-:-:S03]  /*57b0*/  LOP3.LUT R27, R78, 0x20, RZ, 0xfc, !PT ;  /* 0x000000204e1b7812 */ /* 0x000fc600078efcff */
[----:B------:R-:W-:Y:S06]  /*57c0*/  BAR.SYNC 0x0 ;  /* 0x0000000000007b1d */ /* 0x000fec0000000000 */
[----:B------:R-:W-:Y:S01]  /*57d0*/  STS.128 [R36.X4], R32 ;  /* 0x0000002024007388 */ /* 0x000fe20000004c00 */
[C---:B------:R-:W-:Y:S02]  /*57e0*/  ISETP.LT.AND P3, PT, R27.reuse, c[0x0][0x178], !P0 ;  /* 0x00005e001b007a0c */ /* 0x040fe40004761270 */
[----:B------:R-:W-:Y:S01]  /*57f0*/  LEA R27, R27, R37, 0x8 ;  /* 0x000000251b1b7211 */ /* 0x000fe200078e40ff */
[----:B------:R-:W-:Y:S04]  /*5800*/  STS.128 [R36.X4+0x110], R28 ;  /* 0x0001101c24007388 */ /* 0x000fe80000004c00 */
[----:B------:R-:W-:Y:S04]  /*5810*/  STS.128 [R36.X4+0x220], R60 ;  /* 0x0002203c24007388 */ /* 0x000fe80000004c00 */
[----:B------:R-:W-:Y:S04]  /*5820*/  STS.128 [R36.X4+0x330], R44 ;  /* 0x0003302c24007388 */ /* 0x000fe80000004c00 */
[----:B------:R-:W-:Y:S06]  /*5830*/  BAR.SYNC 0x0 ;  /* 0x0000000000007b1d */ /* 0x000fec0000000000 */
[----:B------:R-:W4:Y:S01]  /*5840*/  LDS.128 R12, [R38] ;  /* 0x00000000260c7984 */ /* 0x000f220000000c00 */
[----:B------:R-:W-:-:S02]  /*5850*/  MOV R33, 0x4 ;  /* 0x0000000400217802 */ /* 0x000fc40000000f00 */
[C---:B------:R-:W-:Y:S01]  /*5860*/  LOP3.LUT R28, R78.reuse, 0x28, RZ, 0xfc, !PT ;  /* 0x000000284e1c7812 */ /* 0x040fe200078efcff */
[----:B------:R-:W4:Y:S01]  /*5870*/  LDS.128 R16, [R38+0x880] ;  /* 0x0008800026107984 */ /* 0x000f220000000c00 */
[----:B------:R-:W-:Y:S01]  /*5880*/  LOP3.LUT R29, R78, 0x30, RZ, 0xfc, !PT ;  /* 0x000000304e1d7812 */ /* 0x000fe200078efcff */
[-C--:B------:R-:W-:Y:S01]  /*5890*/  IMAD.WIDE R2, R2, R33.reuse, c[0x0][0x170] ;  /* 0x00005c0002027625 */ /* 0x080fe200078e0221 */
[----:B------:R-:W-:Y:S01]  /*58a0*/  LOP3.LUT R78, R78, 0x38, RZ, 0xfc, !PT ;  /* 0x000000384e4e7812 */ /* 0x000fe200078efcff */
[----:B------:R-:W4:Y:S01]  /*58b0*/  LDS.128 R20, [R38+0x1100] ;  /* 0x0011000026147984 */ /* 0x000f220000000c00 */
[----:B------:R-:W-:Y:S01]  /*58c0*/  ISETP.LT.AND P4, PT, R28, c[0x0][0x178], !P0 ;  /* 0x00005e001c007a0c */ /* 0x000fe20004781270 */
[----:B------:R-:W-:Y:S01]  /*58d0*/  IMAD.WIDE R24, R24, R33, c[0x0][0x170] ;  /* 0x00005c0018187625 */ /* 0x000fe200078e0221 */
[----:B------:R-:W-:Y:S01]  /*58e0*/  ISETP.LT.AND P5, PT, R29, c[0x0][0x178], !P0 ;  /* 0x00005e001d007a0c */ /* 0x000fe200047a1270 */
[----:B-1----:R1:W-:Y:S01]  /*58f0*/  @P1 STG.E.128 [R2.64], R40 ;  /* 0x0000002802001986 */ /* 0x0023e2000c101d06 */
[----:B------:R-:W-:-:S02]  /*5900*/  ISETP.LT.AND P1, PT, R0, c[0x0][0x178], !P0 ;  /* 0x00005e0000007a0c */ /* 0x000fc40004721270 */
[-C--:B------:R-:W-:Y:S01]  /*5910*/  LEA R0, R0, R37.reuse, 0x8 ;  /* 0x0000002500007211 */ /* 0x080fe200078e40ff */
[----:B--2---:R2:W-:Y:S01]  /*5920*/  @P2 STG.E.128 [R24.64], R52 ;  /* 0x0000003418002986 */ /* 0x0045e2000c101d06 */
[C---:B------:R-:W-:Y:S02]  /*5930*/  ISETP.LT.AND P2, PT, R26.reuse, c[0x0][0x178], !P0 ;  /* 0x00005e001a007a0c */ /* 0x040fe40004741270 */
[-C--:B------:R-:W-:Y:S02]  /*5940*/  LEA R26, R26, R37.reuse, 0x8 ;  /* 0x000000251a1a7211 */ /* 0x080fe400078e40ff */
[----:B------:R-:W-:Y:S02]  /*5950*/  ISETP.LT.AND P0, PT, R78, c[0x0][0x178], !P0 ;  /* 0x00005e004e007a0c */ /* 0x000fe40004701270 */
[-C--:B------:R-:W-:Y:S02]  /*5960*/  LEA R28, R28, R37.reuse, 0x8 ;  /* 0x000000251c1c7211 */ /* 0x080fe400078e40ff */
[----:B------:R-:W-:-:S03]  /*5970*/  LEA R30, R29, R37, 0x8 ;  /* 0x000000251d1e7211 */ /* 0x000fc600078e40ff */
[----:B------:R-:W-:-:S04]  /*5980*/  IMAD.WIDE R28, R28, R33, c[0x0][0x170] ;  /* 0x00005c001c1c7625 */ /* 0x000fc800078e0221 */
[----:B-1----:R-:W-:-:S04]  /*5990*/  IMAD.WIDE R2, R0, R33, c[0x0][0x170] ;  /* 0x00005c0000027625 */ /* 0x002fc800078e0221 */
[-C--:B--2---:R-:W-:Y:S01]  /*59a0*/  IMAD.WIDE R24, R26, R33.reuse, c[0x0][0x170] ;  /* 0x00005c001a187625 */ /* 0x084fe200078e0221 */
[----:B---3--:R1:W-:Y:S03]  /*59b0*/  @P1 STG.E.128 [R2.64], R8 ;  /* 0x0000000802001986 */ /* 0x0083e6000c101d06 */
[-C--:B------:R-:W-:Y:S01]  /*59c0*/  IMAD.WIDE R26, R27, R33.reuse, c[0x0][0x170] ;  /* 0x00005c001b1a7625 */ /* 0x080fe200078e0221 */
[----:B----4-:R1:W-:Y:S03]  /*59d0*/  @P2 STG.E.128 [R24.64], R4 ;  /* 0x0000000418002986 */ /* 0x0103e6000c101d06 */
[----:B------:R-:W-:Y:S01]  /*59e0*/  IMAD.WIDE R30, R30, R33, c[0x0][0x170] ;  /* 0x00005c001e1e7625 */ /* 0x000fe200078e0221 */
[----:B------:R1:W-:Y:S04]  /*59f0*/  @P3 STG.E.128 [R26.64], R12 ;  /* 0x0000000c1a003986 */ /* 0x0003e8000c101d06 */
[----:B------:R1:W-:Y:S04]  /*5a00*/  @P4 STG.E.128 [R28.64], R16 ;  /* 0x000000101c004986 */ /* 0x0003e8000c101d06 */
[----:B------:R1:W-:Y:S01]  /*5a10*/  @P5 STG.E.128 [R30.64], R20 ;  /* 0x000000141e005986 */ /* 0x0003e2000c101d06 */
[----:B------:R-:W-:Y:S05]  /*5a20*/  @!P0 EXIT ;  /* 0x000000000000894d */ /* 0x000fea0003800000 */
[----:B-1----:R-:W1:Y:S01]  /*5a30*/  LDS.128 R4, [R38+0x1980] ;  /* 0x0019800026047984 */ /* 0x002e620000000c00 */
[----:B------:R-:W-:-:S05]  /*5a40*/  LEA R2, R78, R37, 0x8 ;  /* 0x000000254e027211 */ /* 0x000fca00078e40ff */
[----:B------:R-:W-:-:S05]  /*5a50*/  IMAD.WIDE R2, R2, R33, c[0x0][0x170] ;  /* 0x00005c0002027625 */ /* 0x000fca00078e0221 */
[----:B-1----:R-:W-:Y:S01]  /*5a60*/  STG.E.128 [R2.64], R4 ;  /* 0x0000000402007986 */ /* 0x002fe2000c101d06 */
[----:B------:R-:W-:Y:S05]  /*5a70*/  EXIT ;  /* 0x000000000000794d */ /* 0x000fea0003800000 */
.L_x_2:
[----:B------:R-:W-:-:S00]  /*5a80*/  BRA `(.L_x_2) ;  /* 0xfffffff000007947 */ /* 0x000fc0000383ffff */
[----:B------:R-:W-:-:S00]  /*5a90*/  NOP ;  /* 0x0000000000007918 */ /* 0x000fc00000000000 */
        /* <DEDUP_REMOVED lines=14> */
.L_x_3:


//--------------------- .nv.shared.triton_mm      --------------------------
	.section	.nv.shared.triton_mm,"aw",@nobits
	.align	16
